	.target	sm_90a

	.elftype	@"ET_EXEC"


//--------------------- .note.nv.tkinfo           --------------------------
	.section	.note.nv.tkinfo,"",@"SHT_NOTE"
	.sectionflags	@"SHF_NOTE_NV_TKINFO"
	.tkinfo
        /*0018*/ 	.word	0x00000002
        /*0030*/ 	.string	""
        /*0030*/ 	.string	"ptxas"
        /*0030*/ 	.string	"Cuda compilation tools, release 13.0, V13.0.88"
        /*0030*/ 	.string	"Build cuda_13.0.r13.0/compiler.36424714_0"
        /*0030*/ 	.string	"-arch sm_90a -m 64 "



//--------------------- .note.nv.cuinfo           --------------------------
	.section	.note.nv.cuinfo,"",@"SHT_NOTE"
	.sectionflags	@"SHF_NOTE_NV_CUINFO"
        /*0018*/ 	.short	0x0002
        /*001a*/ 	.short	0x005a
        /*001c*/ 	.short	0x0082
	.zero		2


//--------------------- .nv.info                  --------------------------
	.section	.nv.info,"",@"SHT_CUDA_INFO"
	.align	4


	//----- nvinfo : EIATTR_REGCOUNT
	.align		4
        /*0000*/ 	.byte	0x04, 0x2f
        /*0002*/ 	.short	(.L_12 - .L_11)
	.align		4
.L_11:
        /*0004*/ 	.word	index@(_ZN7cutlass6KernelINS_4gemm6kernel13TrmmUniversalINS1_11threadblock13MmaMultistageINS1_9GemmShapeILi32ELi32ELi16EEENS_9transform11threadblock44PredicatedTileAccessIteratorTriangularMatrixINS_11MatrixShapeILi32ELi16EEEdNS_6layout8RowMajorELi1ENS8_29PitchLinearWarpRakedThreadMapINS_16PitchLinearShapeILi16ELi32EEELi128ENSG_ILi16ELi2EEELi1EEELNS_8SideModeE1ELNS_8FillModeE0ELNS_8DiagTypeE3ENS_5ArrayIdLi1ELb1EEEEENS9_25RegularTileAccessIteratorISC_dNSD_40RowMajorTensorOpMultiplicand64bCrosswiseELi1ESJ_Li8EEELNS_4arch14CacheOperation4KindE0ENSA_INSB_ILi16ELi32EEEdSE_Li0ENS8_31PitchLinearWarpStripedThreadMapINSG_ILi32ELi16EEELi128ESI_Li1EEELSK_1ELSL_1ELSM_0ESO_EENSQ_ISW_dNSD_40RowMajorTensorOpMultiplicandCongruous64bELi0ESZ_Li8EEELSV_0EdSE_NS4_9MmaPolicyINS1_4warp11MmaTensorOpINS6_ILi16ELi16ELi16EEEdSR_dS11_dSE_NS14_17MmaTensorOpPolicyINST_3MmaINS6_ILi8ELi8ELi4EEELi32EdSE_dNSD_11ColumnMajorEdSE_NST_13OpMultiplyAddEEENSB_ILi1ELi1EEEEELi1ELb0EbEENSB_ILi0ELi0EEES1G_Li1EEELi3ELNS1_23SharedMemoryClearOptionE1EbEENS_8epilogue11threadblock8EpilogueIS7_S1F_Li1ENS1L_22PredicatedTileIteratorINS1L_26OutputTileOptimalThreadMapINS1L_15OutputTileShapeILi32ELi8ELi2ELi1ELi1EEENS1P_ILi1ELi2ELi1ELi1ELi2EEELi128ELi1ELi64EEEdLb0ENSD_9NoPermuteELb1EEENS1K_4warp24FragmentIteratorTensorOpIS16_S19_dNSN_IdLi2ELb1EEESE_EENS1V_20TileIteratorTensorOpIS16_S19_dSE_EENS1L_18SharedLoadIteratorINS1S_18CompactedThreadMapEdLi8EEENS1K_6thread17LinearCombinationIdLi1EddLNS24_9ScaleType4KindE0ELNS_15FloatRoundStyleE2EdEENSB_ILi0ELi4EEELi1ELi1EEENS4_30GemmIdentityThreadblockSwizzleILi1EEELSK_1ELSL_1ELSM_0EEEEEvNT_6ParamsE)
        /*0008*/ 	.word	0x00000048


	//----- nvinfo : EIATTR_FRAME_SIZE
	.align		4
.L_12:
        /*000c*/ 	.byte	0x04, 0x11
        /*000e*/ 	.short	(.L_14 - .L_13)
	.align		4
.L_13:
        /*0010*/ 	.word	index@(_ZN7cutlass6KernelINS_4gemm6kernel13TrmmUniversalINS1_11threadblock13MmaMultistageINS1_9GemmShapeILi32ELi32ELi16EEENS_9transform11threadblock44PredicatedTileAccessIteratorTriangularMatrixINS_11MatrixShapeILi32ELi16EEEdNS_6layout8RowMajorELi1ENS8_29PitchLinearWarpRakedThreadMapINS_16PitchLinearShapeILi16ELi32EEELi128ENSG_ILi16ELi2EEELi1EEELNS_8SideModeE1ELNS_8FillModeE0ELNS_8DiagTypeE3ENS_5ArrayIdLi1ELb1EEEEENS9_25RegularTileAccessIteratorISC_dNSD_40RowMajorTensorOpMultiplicand64bCrosswiseELi1ESJ_Li8EEELNS_4arch14CacheOperation4KindE0ENSA_INSB_ILi16ELi32EEEdSE_Li0ENS8_31PitchLinearWarpStripedThreadMapINSG_ILi32ELi16EEELi128ESI_Li1EEELSK_1ELSL_1ELSM_0ESO_EENSQ_ISW_dNSD_40RowMajorTensorOpMultiplicandCongruous64bELi0ESZ_Li8EEELSV_0EdSE_NS4_9MmaPolicyINS1_4warp11MmaTensorOpINS6_ILi16ELi16ELi16EEEdSR_dS11_dSE_NS14_17MmaTensorOpPolicyINST_3MmaINS6_ILi8ELi8ELi4EEELi32EdSE_dNSD_11ColumnMajorEdSE_NST_13OpMultiplyAddEEENSB_ILi1ELi1EEEEELi1ELb0EbEENSB_ILi0ELi0EEES1G_Li1EEELi3ELNS1_23SharedMemoryClearOptionE1EbEENS_8epilogue11threadblock8EpilogueIS7_S1F_Li1ENS1L_22PredicatedTileIteratorINS1L_26OutputTileOptimalThreadMapINS1L_15OutputTileShapeILi32ELi8ELi2ELi1ELi1EEENS1P_ILi1ELi2ELi1ELi1ELi2EEELi128ELi1ELi64EEEdLb0ENSD_9NoPermuteELb1EEENS1K_4warp24FragmentIteratorTensorOpIS16_S19_dNSN_IdLi2ELb1EEESE_EENS1V_20TileIteratorTensorOpIS16_S19_dSE_EENS1L_18SharedLoadIteratorINS1S_18CompactedThreadMapEdLi8EEENS1K_6thread17LinearCombinationIdLi1EddLNS24_9ScaleType4KindE0ELNS_15FloatRoundStyleE2EdEENSB_ILi0ELi4EEELi1ELi1EEENS4_30GemmIdentityThreadblockSwizzleILi1EEELSK_1ELSL_1ELSM_0EEEEEvNT_6ParamsE)
        /*0014*/ 	.word	0x00000000


	//----- nvinfo : EIATTR_MIN_STACK_SIZE
	.align		4
.L_14:
        /*0018*/ 	.byte	0x04, 0x12
        /*001a*/ 	.short	(.L_16 - .L_15)
	.align		4
.L_15:
        /*001c*/ 	.word	index@(_ZN7cutlass6KernelINS_4gemm6kernel13TrmmUniversalINS1_11threadblock13MmaMultistageINS1_9GemmShapeILi32ELi32ELi16EEENS_9transform11threadblock44PredicatedTileAccessIteratorTriangularMatrixINS_11MatrixShapeILi32ELi16EEEdNS_6layout8RowMajorELi1ENS8_29PitchLinearWarpRakedThreadMapINS_16PitchLinearShapeILi16ELi32EEELi128ENSG_ILi16ELi2EEELi1EEELNS_8SideModeE1ELNS_8FillModeE0ELNS_8DiagTypeE3ENS_5ArrayIdLi1ELb1EEEEENS9_25RegularTileAccessIteratorISC_dNSD_40RowMajorTensorOpMultiplicand64bCrosswiseELi1ESJ_Li8EEELNS_4arch14CacheOperation4KindE0ENSA_INSB_ILi16ELi32EEEdSE_Li0ENS8_31PitchLinearWarpStripedThreadMapINSG_ILi32ELi16EEELi128ESI_Li1EEELSK_1ELSL_1ELSM_0ESO_EENSQ_ISW_dNSD_40RowMajorTensorOpMultiplicandCongruous64bELi0ESZ_Li8EEELSV_0EdSE_NS4_9MmaPolicyINS1_4warp11MmaTensorOpINS6_ILi16ELi16ELi16EEEdSR_dS11_dSE_NS14_17MmaTensorOpPolicyINST_3MmaINS6_ILi8ELi8ELi4EEELi32EdSE_dNSD_11ColumnMajorEdSE_NST_13OpMultiplyAddEEENSB_ILi1ELi1EEEEELi1ELb0EbEENSB_ILi0ELi0EEES1G_Li1EEELi3ELNS1_23SharedMemoryClearOptionE1EbEENS_8epilogue11threadblock8EpilogueIS7_S1F_Li1ENS1L_22PredicatedTileIteratorINS1L_26OutputTileOptimalThreadMapINS1L_15OutputTileShapeILi32ELi8ELi2ELi1ELi1EEENS1P_ILi1ELi2ELi1ELi1ELi2EEELi128ELi1ELi64EEEdLb0ENSD_9NoPermuteELb1EEENS1K_4warp24FragmentIteratorTensorOpIS16_S19_dNSN_IdLi2ELb1EEESE_EENS1V_20TileIteratorTensorOpIS16_S19_dSE_EENS1L_18SharedLoadIteratorINS1S_18CompactedThreadMapEdLi8EEENS1K_6thread17LinearCombinationIdLi1EddLNS24_9ScaleType4KindE0ELNS_15FloatRoundStyleE2EdEENSB_ILi0ELi4EEELi1ELi1EEENS4_30GemmIdentityThreadblockSwizzleILi1EEELSK_1ELSL_1ELSM_0EEEEEvNT_6ParamsE)
        /*0020*/ 	.word	0x00000000
.L_16:


//--------------------- .nv.compat                --------------------------
	.section	.nv.compat,"",@"SHT_CUDA_COMPAT_INFO"
	.align	4
        /*0000*/ 	.byte	0x02, 0x09, 0x01, 0x00, 0x02, 0x02, 0x01, 0x00, 0x02, 0x05, 0x05, 0x00, 0x03, 0x07, 0x01, 0x01
        /*0010*/ 	.byte	0x02, 0x03, 0x00, 0x00, 0x02, 0x06, 0x01, 0x00, 0x04, 0x0b, 0x08, 0x00, 0x00, 0x00, 0x00, 0x00
        /*0020*/ 	.byte	0x00, 0x00, 0x00, 0x00


//--------------------- .nv.info._ZN7cutlass6KernelINS_4gemm6kernel13TrmmUniversalINS1_11threadblock13MmaMultistageINS1_9GemmShapeILi32ELi32ELi16EEENS_9transform11threadblock44PredicatedTileAccessIteratorTriangularMatrixINS_11MatrixShapeILi32ELi16EEEdNS_6layout8RowMajorELi1ENS8_29PitchLinearWarpRakedThreadMapINS_16PitchLinearShapeILi16ELi32EEELi128ENSG_ILi16ELi2EEELi1EEELNS_8SideModeE1ELNS_8FillModeE0ELNS_8DiagTypeE3ENS_5ArrayIdLi1ELb1EEEEENS9_25RegularTileAccessIteratorISC_dNSD_40RowMajorTensorOpMultiplicand64bCrosswiseELi1ESJ_Li8EEELNS_4arch14CacheOperation4KindE0ENSA_INSB_ILi16ELi32EEEdSE_Li0ENS8_31PitchLinearWarpStripedThreadMapINSG_ILi32ELi16EEELi128ESI_Li1EEELSK_1ELSL_1ELSM_0ESO_EENSQ_ISW_dNSD_40RowMajorTensorOpMultiplicandCongruous64bELi0ESZ_Li8EEELSV_0EdSE_NS4_9MmaPolicyINS1_4warp11MmaTensorOpINS6_ILi16ELi16ELi16EEEdSR_dS11_dSE_NS14_17MmaTensorOpPolicyINST_3MmaINS6_ILi8ELi8ELi4EEELi32EdSE_dNSD_11ColumnMajorEdSE_NST_13OpMultiplyAddEEENSB_ILi1ELi1EEEEELi1ELb0EbEENSB_ILi0ELi0EEES1G_Li1EEELi3ELNS1_23SharedMemoryClearOptionE1EbEENS_8epilogue11threadblock8EpilogueIS7_S1F_Li1ENS1L_22PredicatedTileIteratorINS1L_26OutputTileOptimalThreadMapINS1L_15OutputTileShapeILi32ELi8ELi2ELi1ELi1EEENS1P_ILi1ELi2ELi1ELi1ELi2EEELi128ELi1ELi64EEEdLb0ENSD_9NoPermuteELb1EEENS1K_4warp24FragmentIteratorTensorOpIS16_S19_dNSN_IdLi2ELb1EEESE_EENS1V_20TileIteratorTensorOpIS16_S19_dSE_EENS1L_18SharedLoadIteratorINS1S_18CompactedThreadMapEdLi8EEENS1K_6thread17LinearCombinationIdLi1EddLNS24_9ScaleType4KindE0ELNS_15FloatRoundStyleE2EdEENSB_ILi0ELi4EEELi1ELi1EEENS4_30GemmIdentityThreadblockSwizzleILi1EEELSK_1ELSL_1ELSM_0EEEEEvNT_6ParamsE --------------------------
	.section	.nv.info._ZN7cutlass6KernelINS_4gemm6kernel13TrmmUniversalINS1_11threadblock13MmaMultistageINS1_9GemmShapeILi32ELi32ELi16EEENS_9transform11threadblock44PredicatedTileAccessIteratorTriangularMatrixINS_11MatrixShapeILi32ELi16EEEdNS_6layout8RowMajorELi1ENS8_29PitchLinearWarpRakedThreadMapINS_16PitchLinearShapeILi16ELi32EEELi128ENSG_ILi16ELi2EEELi1EEELNS_8SideModeE1ELNS_8FillModeE0ELNS_8DiagTypeE3ENS_5ArrayIdLi1ELb1EEEEENS9_25RegularTileAccessIteratorISC_dNSD_40RowMajorTensorOpMultiplicand64bCrosswiseELi1ESJ_Li8EEELNS_4arch14CacheOperation4KindE0ENSA_INSB_ILi16ELi32EEEdSE_Li0ENS8_31PitchLinearWarpStripedThreadMapINSG_ILi32ELi16EEELi128ESI_Li1EEELSK_1ELSL_1ELSM_0ESO_EENSQ_ISW_dNSD_40RowMajorTensorOpMultiplicandCongruous64bELi0ESZ_Li8EEELSV_0EdSE_NS4_9MmaPolicyINS1_4warp11MmaTensorOpINS6_ILi16ELi16ELi16EEEdSR_dS11_dSE_NS14_17MmaTensorOpPolicyINST_3MmaINS6_ILi8ELi8ELi4EEELi32EdSE_dNSD_11ColumnMajorEdSE_NST_13OpMultiplyAddEEENSB_ILi1ELi1EEEEELi1ELb0EbEENSB_ILi0ELi0EEES1G_Li1EEELi3ELNS1_23SharedMemoryClearOptionE1EbEENS_8epilogue11threadblock8EpilogueIS7_S1F_Li1ENS1L_22PredicatedTileIteratorINS1L_26OutputTileOptimalThreadMapINS1L_15OutputTileShapeILi32ELi8ELi2ELi1ELi1EEENS1P_ILi1ELi2ELi1ELi1ELi2EEELi128ELi1ELi64EEEdLb0ENSD_9NoPermuteELb1EEENS1K_4warp24FragmentIteratorTensorOpIS16_S19_dNSN_IdLi2ELb1EEESE_EENS1V_20TileIteratorTensorOpIS16_S19_dSE_EENS1L_18SharedLoadIteratorINS1S_18CompactedThreadMapEdLi8EEENS1K_6thread17LinearCombinationIdLi1EddLNS24_9ScaleType4KindE0ELNS_15FloatRoundStyleE2EdEENSB_ILi0ELi4EEELi1ELi1EEENS4_30GemmIdentityThreadblockSwizzleILi1EEELSK_1ELSL_1ELSM_0EEEEEvNT_6ParamsE,"",@"SHT_CUDA_INFO"
	.sectionflags	@""
	.align	4


	//----- nvinfo : EIATTR_CUDA_API_VERSION
	.align		4
        /*0000*/ 	.byte	0x04, 0x37
        /*0002*/ 	.short	(.L_18 - .L_17)
.L_17:
        /*0004*/ 	.word	0x00000082


	//----- nvinfo : EIATTR_KPARAM_INFO
	.align		4
.L_18:
        /*0008*/ 	.byte	0x04, 0x17
        /*000a*/ 	.short	(.L_20 - .L_19)
.L_19:
        /*000c*/ 	.word	0x00000000
        /*0010*/ 	.short	0x0000
        /*0012*/ 	.short	0x0000
        /*0014*/ 	.byte	0x00, 0xf0, 0xa1, 0x04


	//----- nvinfo : EIATTR_SPARSE_MMA_MASK
	.align		4
.L_20:
        /*0018*/ 	.byte	0x03, 0x50
        /*001a*/ 	.short	0x0000


	//----- nvinfo : EIATTR_MAXREG_COUNT
	.align		4
        /*001c*/ 	.byte	0x03, 0x1b
        /*001e*/ 	.short	0x00ff


	//----- nvinfo : EIATTR_NUM_BARRIERS
	.align		4
        /*0020*/ 	.byte	0x02, 0x4c
        /*0022*/ 	.byte	0x01
	.zero		1


	//----- nvinfo : EIATTR_MERCURY_ISA_VERSION
	.align		4
        /*0024*/ 	.byte	0x03, 0x5f
        /*0026*/ 	.short	0x0101


	//----- nvinfo : EIATTR_COOP_GROUP_MASK_REGIDS
	.align		4
        /*0028*/ 	.byte	0x04, 0x29
        /*002a*/ 	.short	(.L_22 - .L_21)


	//   ....[0]....
.L_21:
        /*002c*/ 	.word	0xffffffff


	//----- nvinfo : EIATTR_COOP_GROUP_INSTR_OFFSETS
	.align		4
.L_22:
        /*0030*/ 	.byte	0x04, 0x28
        /*0032*/ 	.short	(.L_24 - .L_23)


	//   ....[0]....
.L_23:
        /*0034*/ 	.word	0x00001ae0


	//----- nvinfo : EIATTR_EXIT_INSTR_OFFSETS
	.align		4
.L_24:
        /*0038*/ 	.byte	0x04, 0x1c
        /*003a*/ 	.short	(.L_26 - .L_25)


	//   ....[0]....
.L_25:
        /*003c*/ 	.word	0x000000f0


	//   ....[1]....
        /*0040*/ 	.word	0x00004330


	//   ....[2]....
        /*0044*/ 	.word	0x00004340


	//   ....[3]....
        /*0048*/ 	.word	0x000043c0


	//   ....[4]....
        /*004c*/ 	.word	0x00004470


	//----- nvinfo : EIATTR_CRS_STACK_SIZE
	.align		4
.L_26:
        /*0050*/ 	.byte	0x04, 0x1e
        /*0052*/ 	.short	(.L_28 - .L_27)
.L_27:
        /*0054*/ 	.word	0x00000000


	//----- nvinfo : EIATTR_CBANK_PARAM_SIZE
	.align		4
.L_28:
        /*0058*/ 	.byte	0x03, 0x19
        /*005a*/ 	.short	0x0128


	//----- nvinfo : EIATTR_PARAM_CBANK
	.align		4
        /*005c*/ 	.byte	0x04, 0x0a
        /*005e*/ 	.short	(.L_30 - .L_29)
	.align		4
.L_29:
        /*0060*/ 	.word	index@(.nv.constant0._ZN7cutlass6KernelINS_4gemm6kernel13TrmmUniversalINS1_11threadblock13MmaMultistageINS1_9GemmShapeILi32ELi32ELi16EEENS_9transform11threadblock44PredicatedTileAccessIteratorTriangularMatrixINS_11MatrixShapeILi32ELi16EEEdNS_6layout8RowMajorELi1ENS8_29PitchLinearWarpRakedThreadMapINS_16PitchLinearShapeILi16ELi32EEELi128ENSG_ILi16ELi2EEELi1EEELNS_8SideModeE1ELNS_8FillModeE0ELNS_8DiagTypeE3ENS_5ArrayIdLi1ELb1EEEEENS9_25RegularTileAccessIteratorISC_dNSD_40RowMajorTensorOpMultiplicand64bCrosswiseELi1ESJ_Li8EEELNS_4arch14CacheOperation4KindE0ENSA_INSB_ILi16ELi32EEEdSE_Li0ENS8_31PitchLinearWarpStripedThreadMapINSG_ILi32ELi16EEELi128ESI_Li1EEELSK_1ELSL_1ELSM_0ESO_EENSQ_ISW_dNSD_40RowMajorTensorOpMultiplicandCongruous64bELi0ESZ_Li8EEELSV_0EdSE_NS4_9MmaPolicyINS1_4warp11MmaTensorOpINS6_ILi16ELi16ELi16EEEdSR_dS11_dSE_NS14_17MmaTensorOpPolicyINST_3MmaINS6_ILi8ELi8ELi4EEELi32EdSE_dNSD_11ColumnMajorEdSE_NST_13OpMultiplyAddEEENSB_ILi1ELi1EEEEELi1ELb0EbEENSB_ILi0ELi0EEES1G_Li1EEELi3ELNS1_23SharedMemoryClearOptionE1EbEENS_8epilogue11threadblock8EpilogueIS7_S1F_Li1ENS1L_22PredicatedTileIteratorINS1L_26OutputTileOptimalThreadMapINS1L_15OutputTileShapeILi32ELi8ELi2ELi1ELi1EEENS1P_ILi1ELi2ELi1ELi1ELi2EEELi128ELi1ELi64EEEdLb0ENSD_9NoPermuteELb1EEENS1K_4warp24FragmentIteratorTensorOpIS16_S19_dNSN_IdLi2ELb1EEESE_EENS1V_20TileIteratorTensorOpIS16_S19_dSE_EENS1L_18SharedLoadIteratorINS1S_18CompactedThreadMapEdLi8EEENS1K_6thread17LinearCombinationIdLi1EddLNS24_9ScaleType4KindE0ELNS_15FloatRoundStyleE2EdEENSB_ILi0ELi4EEELi1ELi1EEENS4_30GemmIdentityThreadblockSwizzleILi1EEELSK_1ELSL_1ELSM_0EEEEEvNT_6ParamsE)
        /*0064*/ 	.short	0x0210
        /*0066*/ 	.short	0x0128


	//----- nvinfo : EIATTR_SW_WAR
	.align		4
.L_30:
        /*0068*/ 	.byte	0x04, 0x36
        /*006a*/ 	.short	(.L_32 - .L_31)
.L_31:
        /*006c*/ 	.word	0x00000008
.L_32:


//--------------------- .nv.callgraph             --------------------------
	.section	.nv.callgraph,"",@"SHT_CUDA_CALLGRAPH"
	.align	4
	.sectionentsize	8
	.align		4
        /*0000*/ 	.word	0x00000000
	.align		4
        /*0004*/ 	.word	0xffffffff
	.align		4
        /*0008*/ 	.word	0x00000000
	.align		4
        /*000c*/ 	.word	0xfffffffe
	.align		4
        /*0010*/ 	.word	0x00000000
	.align		4
        /*0014*/ 	.word	0xfffffffd
	.align		4
        /*0018*/ 	.word	0x00000000
	.align		4
        /*001c*/ 	.word	0xfffffffc


//--------------------- .nv.constant4             --------------------------
	.section	.nv.constant4,"a",@progbits
	.align	8
	.align		8
.nv.constant4:
        /*0000*/ 	.dword	_ZN39_INTERNAL_866cfe19_4_k_cu_e579e266_33264cuda3std3__45__cpo5beginE
	.align		8
        /*0008*/ 	.dword	_ZN39_INTERNAL_866cfe19_4_k_cu_e579e266_33264cuda3std3__45__cpo3endE
	.align		8
        /*0010*/ 	.dword	_ZN39_INTERNAL_866cfe19_4_k_cu_e579e266_33264cuda3std3__45__cpo6cbeginE
	.align		8
        /*0018*/ 	.dword	_ZN39_INTERNAL_866cfe19_4_k_cu_e579e266_33264cuda3std3__45__cpo4cendE
	.align		8
        /*0020*/ 	.dword	_ZN39_INTERNAL_866cfe19_4_k_cu_e579e266_33264cuda3std3__441_GLOBAL__N__866cfe19_4_k_cu_e579e266_33266ignoreE
	.align		8
        /*0028*/ 	.dword	_ZN39_INTERNAL_866cfe19_4_k_cu_e579e266_33264cuda3std3__419piecewise_constructE
	.align		8
        /*0030*/ 	.dword	_ZN39_INTERNAL_866cfe19_4_k_cu_e579e266_33264cuda3std3__48in_placeE
	.align		8
        /*0038*/ 	.dword	_ZN39_INTERNAL_866cfe19_4_k_cu_e579e266_33264cuda3std6ranges3__45__cpo4swapE
	.align		8
        /*0040*/ 	.dword	_ZN39_INTERNAL_866cfe19_4_k_cu_e579e266_33264cuda3std6ranges3__45__cpo9iter_moveE
	.align		8
        /*0048*/ 	.dword	_ZN39_INTERNAL_866cfe19_4_k_cu_e579e266_33264cute7productE
	.align		8
        /*0050*/ 	.dword	_ZN39_INTERNAL_866cfe19_4_k_cu_e579e266_33264cute1_E


//--------------------- .text._ZN7cutlass6KernelINS_4gemm6kernel13TrmmUniversalINS1_11threadblock13MmaMultistageINS1_9GemmShapeILi32ELi32ELi16EEENS_9transform11threadblock44PredicatedTileAccessIteratorTriangularMatrixINS_11MatrixShapeILi32ELi16EEEdNS_6layout8RowMajorELi1ENS8_29PitchLinearWarpRakedThreadMapINS_16PitchLinearShapeILi16ELi32EEELi128ENSG_ILi16ELi2EEELi1EEELNS_8SideModeE1ELNS_8FillModeE0ELNS_8DiagTypeE3ENS_5ArrayIdLi1ELb1EEEEENS9_25RegularTileAccessIteratorISC_dNSD_40RowMajorTensorOpMultiplicand64bCrosswiseELi1ESJ_Li8EEELNS_4arch14CacheOperation4KindE0ENSA_INSB_ILi16ELi32EEEdSE_Li0ENS8_31PitchLinearWarpStripedThreadMapINSG_ILi32ELi16EEELi128ESI_Li1EEELSK_1ELSL_1ELSM_0ESO_EENSQ_ISW_dNSD_40RowMajorTensorOpMultiplicandCongruous64bELi0ESZ_Li8EEELSV_0EdSE_NS4_9MmaPolicyINS1_4warp11MmaTensorOpINS6_ILi16ELi16ELi16EEEdSR_dS11_dSE_NS14_17MmaTensorOpPolicyINST_3MmaINS6_ILi8ELi8ELi4EEELi32EdSE_dNSD_11ColumnMajorEdSE_NST_13OpMultiplyAddEEENSB_ILi1ELi1EEEEELi1ELb0EbEENSB_ILi0ELi0EEES1G_Li1EEELi3ELNS1_23SharedMemoryClearOptionE1EbEENS_8epilogue11threadblock8EpilogueIS7_S1F_Li1ENS1L_22PredicatedTileIteratorINS1L_26OutputTileOptimalThreadMapINS1L_15OutputTileShapeILi32ELi8ELi2ELi1ELi1EEENS1P_ILi1ELi2ELi1ELi1ELi2EEELi128ELi1ELi64EEEdLb0ENSD_9NoPermuteELb1EEENS1K_4warp24FragmentIteratorTensorOpIS16_S19_dNSN_IdLi2ELb1EEESE_EENS1V_20TileIteratorTensorOpIS16_S19_dSE_EENS1L_18SharedLoadIteratorINS1S_18CompactedThreadMapEdLi8EEENS1K_6thread17LinearCombinationIdLi1EddLNS24_9ScaleType4KindE0ELNS_15FloatRoundStyleE2EdEENSB_ILi0ELi4EEELi1ELi1EEENS4_30GemmIdentityThreadblockSwizzleILi1EEELSK_1ELSL_1ELSM_0EEEEEvNT_6ParamsE --------------------------
	.section	.text._ZN7cutlass6KernelINS_4gemm6kernel13TrmmUniversalINS1_11threadblock13MmaMultistageINS1_9GemmShapeILi32ELi32ELi16EEENS_9transform11threadblock44PredicatedTileAccessIteratorTriangularMatrixINS_11MatrixShapeILi32ELi16EEEdNS_6layout8RowMajorELi1ENS8_29PitchLinearWarpRakedThreadMapINS_16PitchLinearShapeILi16ELi32EEELi128ENSG_ILi16ELi2EEELi1EEELNS_8SideModeE1ELNS_8FillModeE0ELNS_8DiagTypeE3ENS_5ArrayIdLi1ELb1EEEEENS9_25RegularTileAccessIteratorISC_dNSD_40RowMajorTensorOpMultiplicand64bCrosswiseELi1ESJ_Li8EEELNS_4arch14CacheOperation4KindE0ENSA_INSB_ILi16ELi32EEEdSE_Li0ENS8_31PitchLinearWarpStripedThreadMapINSG_ILi32ELi16EEELi128ESI_Li1EEELSK_1ELSL_1ELSM_0ESO_EENSQ_ISW_dNSD_40RowMajorTensorOpMultiplicandCongruous64bELi0ESZ_Li8EEELSV_0EdSE_NS4_9MmaPolicyINS1_4warp11MmaTensorOpINS6_ILi16ELi16ELi16EEEdSR_dS11_dSE_NS14_17MmaTensorOpPolicyINST_3MmaINS6_ILi8ELi8ELi4EEELi32EdSE_dNSD_11ColumnMajorEdSE_NST_13OpMultiplyAddEEENSB_ILi1ELi1EEEEELi1ELb0EbEENSB_ILi0ELi0EEES1G_Li1EEELi3ELNS1_23SharedMemoryClearOptionE1EbEENS_8epilogue11threadblock8EpilogueIS7_S1F_Li1ENS1L_22PredicatedTileIteratorINS1L_26OutputTileOptimalThreadMapINS1L_15OutputTileShapeILi32ELi8ELi2ELi1ELi1EEENS1P_ILi1ELi2ELi1ELi1ELi2EEELi128ELi1ELi64EEEdLb0ENSD_9NoPermuteELb1EEENS1K_4warp24FragmentIteratorTensorOpIS16_S19_dNSN_IdLi2ELb1EEESE_EENS1V_20TileIteratorTensorOpIS16_S19_dSE_EENS1L_18SharedLoadIteratorINS1S_18CompactedThreadMapEdLi8EEENS1K_6thread17LinearCombinationIdLi1EddLNS24_9ScaleType4KindE0ELNS_15FloatRoundStyleE2EdEENSB_ILi0ELi4EEELi1ELi1EEENS4_30GemmIdentityThreadblockSwizzleILi1EEELSK_1ELSL_1ELSM_0EEEEEvNT_6ParamsE,"ax",@progbits
	.align	128
.text._ZN7cutlass6KernelINS_4gemm6kernel13TrmmUniversalINS1_11threadblock13MmaMultistageINS1_9GemmShapeILi32ELi32ELi16EEENS_9transform11threadblock44PredicatedTileAccessIteratorTriangularMatrixINS_11MatrixShapeILi32ELi16EEEdNS_6layout8RowMajorELi1ENS8_29PitchLinearWarpRakedThreadMapINS_16PitchLinearShapeILi16ELi32EEELi128ENSG_ILi16ELi2EEELi1EEELNS_8SideModeE1ELNS_8FillModeE0ELNS_8DiagTypeE3ENS_5ArrayIdLi1ELb1EEEEENS9_25RegularTileAccessIteratorISC_dNSD_40RowMajorTensorOpMultiplicand64bCrosswiseELi1ESJ_Li8EEELNS_4arch14CacheOperation4KindE0ENSA_INSB_ILi16ELi32EEEdSE_Li0ENS8_31PitchLinearWarpStripedThreadMapINSG_ILi32ELi16EEELi128ESI_Li1EEELSK_1ELSL_1ELSM_0ESO_EENSQ_ISW_dNSD_40RowMajorTensorOpMultiplicandCongruous64bELi0ESZ_Li8EEELSV_0EdSE_NS4_9MmaPolicyINS1_4warp11MmaTensorOpINS6_ILi16ELi16ELi16EEEdSR_dS11_dSE_NS14_17MmaTensorOpPolicyINST_3MmaINS6_ILi8ELi8ELi4EEELi32EdSE_dNSD_11ColumnMajorEdSE_NST_13OpMultiplyAddEEENSB_ILi1ELi1EEEEELi1ELb0EbEENSB_ILi0ELi0EEES1G_Li1EEELi3ELNS1_23SharedMemoryClearOptionE1EbEENS_8epilogue11threadblock8EpilogueIS7_S1F_Li1ENS1L_22PredicatedTileIteratorINS1L_26OutputTileOptimalThreadMapINS1L_15OutputTileShapeILi32ELi8ELi2ELi1ELi1EEENS1P_ILi1ELi2ELi1ELi1ELi2EEELi128ELi1ELi64EEEdLb0ENSD_9NoPermuteELb1EEENS1K_4warp24FragmentIteratorTensorOpIS16_S19_dNSN_IdLi2ELb1EEESE_EENS1V_20TileIteratorTensorOpIS16_S19_dSE_EENS1L_18SharedLoadIteratorINS1S_18CompactedThreadMapEdLi8EEENS1K_6thread17LinearCombinationIdLi1EddLNS24_9ScaleType4KindE0ELNS_15FloatRoundStyleE2EdEENSB_ILi0ELi4EEELi1ELi1EEENS4_30GemmIdentityThreadblockSwizzleILi1EEELSK_1ELSL_1ELSM_0EEEEEvNT_6ParamsE:
        .type           _ZN7cutlass6KernelINS_4gemm6kernel13TrmmUniversalINS1_11threadblock13MmaMultistageINS1_9GemmShapeILi32ELi32ELi16EEENS_9transform11threadblock44PredicatedTileAccessIteratorTriangularMatrixINS_11MatrixShapeILi32ELi16EEEdNS_6layout8RowMajorELi1ENS8_29PitchLinearWarpRakedThreadMapINS_16PitchLinearShapeILi16ELi32EEELi128ENSG_ILi16ELi2EEELi1EEELNS_8SideModeE1ELNS_8FillModeE0ELNS_8DiagTypeE3ENS_5ArrayIdLi1ELb1EEEEENS9_25RegularTileAccessIteratorISC_dNSD_40RowMajorTensorOpMultiplicand64bCrosswiseELi1ESJ_Li8EEELNS_4arch14CacheOperation4KindE0ENSA_INSB_ILi16ELi32EEEdSE_Li0ENS8_31PitchLinearWarpStripedThreadMapINSG_ILi32ELi16EEELi128ESI_Li1EEELSK_1ELSL_1ELSM_0ESO_EENSQ_ISW_dNSD_40RowMajorTensorOpMultiplicandCongruous64bELi0ESZ_Li8EEELSV_0EdSE_NS4_9MmaPolicyINS1_4warp11MmaTensorOpINS6_ILi16ELi16ELi16EEEdSR_dS11_dSE_NS14_17MmaTensorOpPolicyINST_3MmaINS6_ILi8ELi8ELi4EEELi32EdSE_dNSD_11ColumnMajorEdSE_NST_13OpMultiplyAddEEENSB_ILi1ELi1EEEEELi1ELb0EbEENSB_ILi0ELi0EEES1G_Li1EEELi3ELNS1_23SharedMemoryClearOptionE1EbEENS_8epilogue11threadblock8EpilogueIS7_S1F_Li1ENS1L_22PredicatedTileIteratorINS1L_26OutputTileOptimalThreadMapINS1L_15OutputTileShapeILi32ELi8ELi2ELi1ELi1EEENS1P_ILi1ELi2ELi1ELi1ELi2EEELi128ELi1ELi64EEEdLb0ENSD_9NoPermuteELb1EEENS1K_4warp24FragmentIteratorTensorOpIS16_S19_dNSN_IdLi2ELb1EEESE_EENS1V_20TileIteratorTensorOpIS16_S19_dSE_EENS1L_18SharedLoadIteratorINS1S_18CompactedThreadMapEdLi8EEENS1K_6thread17LinearCombinationIdLi1EddLNS24_9ScaleType4KindE0ELNS_15FloatRoundStyleE2EdEENSB_ILi0ELi4EEELi1ELi1EEENS4_30GemmIdentityThreadblockSwizzleILi1EEELSK_1ELSL_1ELSM_0EEEEEvNT_6ParamsE,@function
        .size           _ZN7cutlass6KernelINS_4gemm6kernel13TrmmUniversalINS1_11threadblock13MmaMultistageINS1_9GemmShapeILi32ELi32ELi16EEENS_9transform11threadblock44PredicatedTileAccessIteratorTriangularMatrixINS_11MatrixShapeILi32ELi16EEEdNS_6layout8RowMajorELi1ENS8_29PitchLinearWarpRakedThreadMapINS_16PitchLinearShapeILi16ELi32EEELi128ENSG_ILi16ELi2EEELi1EEELNS_8SideModeE1ELNS_8FillModeE0ELNS_8DiagTypeE3ENS_5ArrayIdLi1ELb1EEEEENS9_25RegularTileAccessIteratorISC_dNSD_40RowMajorTensorOpMultiplicand64bCrosswiseELi1ESJ_Li8EEELNS_4arch14CacheOperation4KindE0ENSA_INSB_ILi16ELi32EEEdSE_Li0ENS8_31PitchLinearWarpStripedThreadMapINSG_ILi32ELi16EEELi128ESI_Li1EEELSK_1ELSL_1ELSM_0ESO_EENSQ_ISW_dNSD_40RowMajorTensorOpMultiplicandCongruous64bELi0ESZ_Li8EEELSV_0EdSE_NS4_9MmaPolicyINS1_4warp11MmaTensorOpINS6_ILi16ELi16ELi16EEEdSR_dS11_dSE_NS14_17MmaTensorOpPolicyINST_3MmaINS6_ILi8ELi8ELi4EEELi32EdSE_dNSD_11ColumnMajorEdSE_NST_13OpMultiplyAddEEENSB_ILi1ELi1EEEEELi1ELb0EbEENSB_ILi0ELi0EEES1G_Li1EEELi3ELNS1_23SharedMemoryClearOptionE1EbEENS_8epilogue11threadblock8EpilogueIS7_S1F_Li1ENS1L_22PredicatedTileIteratorINS1L_26OutputTileOptimalThreadMapINS1L_15OutputTileShapeILi32ELi8ELi2ELi1ELi1EEENS1P_ILi1ELi2ELi1ELi1ELi2EEELi128ELi1ELi64EEEdLb0ENSD_9NoPermuteELb1EEENS1K_4warp24FragmentIteratorTensorOpIS16_S19_dNSN_IdLi2ELb1EEESE_EENS1V_20TileIteratorTensorOpIS16_S19_dSE_EENS1L_18SharedLoadIteratorINS1S_18CompactedThreadMapEdLi8EEENS1K_6thread17LinearCombinationIdLi1EddLNS24_9ScaleType4KindE0ELNS_15FloatRoundStyleE2EdEENSB_ILi0ELi4EEELi1ELi1EEENS4_30GemmIdentityThreadblockSwizzleILi1EEELSK_1ELSL_1ELSM_0EEEEEvNT_6ParamsE,(.L_x_27 - _ZN7cutlass6KernelINS_4gemm6kernel13TrmmUniversalINS1_11threadblock13MmaMultistageINS1_9GemmShapeILi32ELi32ELi16EEENS_9transform11threadblock44PredicatedTileAccessIteratorTriangularMatrixINS_11MatrixShapeILi32ELi16EEEdNS_6layout8RowMajorELi1ENS8_29PitchLinearWarpRakedThreadMapINS_16PitchLinearShapeILi16ELi32EEELi128ENSG_ILi16ELi2EEELi1EEELNS_8SideModeE1ELNS_8FillModeE0ELNS_8DiagTypeE3ENS_5ArrayIdLi1ELb1EEEEENS9_25RegularTileAccessIteratorISC_dNSD_40RowMajorTensorOpMultiplicand64bCrosswiseELi1ESJ_Li8EEELNS_4arch14CacheOperation4KindE0ENSA_INSB_ILi16ELi32EEEdSE_Li0ENS8_31PitchLinearWarpStripedThreadMapINSG_ILi32ELi16EEELi128ESI_Li1EEELSK_1ELSL_1ELSM_0ESO_EENSQ_ISW_dNSD_40RowMajorTensorOpMultiplicandCongruous64bELi0ESZ_Li8EEELSV_0EdSE_NS4_9MmaPolicyINS1_4warp11MmaTensorOpINS6_ILi16ELi16ELi16EEEdSR_dS11_dSE_NS14_17MmaTensorOpPolicyINST_3MmaINS6_ILi8ELi8ELi4EEELi32EdSE_dNSD_11ColumnMajorEdSE_NST_13OpMultiplyAddEEENSB_ILi1ELi1EEEEELi1ELb0EbEENSB_ILi0ELi0EEES1G_Li1EEELi3ELNS1_23SharedMemoryClearOptionE1EbEENS_8epilogue11threadblock8EpilogueIS7_S1F_Li1ENS1L_22PredicatedTileIteratorINS1L_26OutputTileOptimalThreadMapINS1L_15OutputTileShapeILi32ELi8ELi2ELi1ELi1EEENS1P_ILi1ELi2ELi1ELi1ELi2EEELi128ELi1ELi64EEEdLb0ENSD_9NoPermuteELb1EEENS1K_4warp24FragmentIteratorTensorOpIS16_S19_dNSN_IdLi2ELb1EEESE_EENS1V_20TileIteratorTensorOpIS16_S19_dSE_EENS1L_18SharedLoadIteratorINS1S_18CompactedThreadMapEdLi8EEENS1K_6thread17LinearCombinationIdLi1EddLNS24_9ScaleType4KindE0ELNS_15FloatRoundStyleE2EdEENSB_ILi0ELi4EEELi1ELi1EEENS4_30GemmIdentityThreadblockSwizzleILi1EEELSK_1ELSL_1ELSM_0EEEEEvNT_6ParamsE)
        .other          _ZN7cutlass6KernelINS_4gemm6kernel13TrmmUniversalINS1_11threadblock13MmaMultistageINS1_9GemmShapeILi32ELi32ELi16EEENS_9transform11threadblock44PredicatedTileAccessIteratorTriangularMatrixINS_11MatrixShapeILi32ELi16EEEdNS_6layout8RowMajorELi1ENS8_29PitchLinearWarpRakedThreadMapINS_16PitchLinearShapeILi16ELi32EEELi128ENSG_ILi16ELi2EEELi1EEELNS_8SideModeE1ELNS_8FillModeE0ELNS_8DiagTypeE3ENS_5ArrayIdLi1ELb1EEEEENS9_25RegularTileAccessIteratorISC_dNSD_40RowMajorTensorOpMultiplicand64bCrosswiseELi1ESJ_Li8EEELNS_4arch14CacheOperation4KindE0ENSA_INSB_ILi16ELi32EEEdSE_Li0ENS8_31PitchLinearWarpStripedThreadMapINSG_ILi32ELi16EEELi128ESI_Li1EEELSK_1ELSL_1ELSM_0ESO_EENSQ_ISW_dNSD_40RowMajorTensorOpMultiplicandCongruous64bELi0ESZ_Li8EEELSV_0EdSE_NS4_9MmaPolicyINS1_4warp11MmaTensorOpINS6_ILi16ELi16ELi16EEEdSR_dS11_dSE_NS14_17MmaTensorOpPolicyINST_3MmaINS6_ILi8ELi8ELi4EEELi32EdSE_dNSD_11ColumnMajorEdSE_NST_13OpMultiplyAddEEENSB_ILi1ELi1EEEEELi1ELb0EbEENSB_ILi0ELi0EEES1G_Li1EEELi3ELNS1_23SharedMemoryClearOptionE1EbEENS_8epilogue11threadblock8EpilogueIS7_S1F_Li1ENS1L_22PredicatedTileIteratorINS1L_26OutputTileOptimalThreadMapINS1L_15OutputTileShapeILi32ELi8ELi2ELi1ELi1EEENS1P_ILi1ELi2ELi1ELi1ELi2EEELi128ELi1ELi64EEEdLb0ENSD_9NoPermuteELb1EEENS1K_4warp24FragmentIteratorTensorOpIS16_S19_dNSN_IdLi2ELb1EEESE_EENS1V_20TileIteratorTensorOpIS16_S19_dSE_EENS1L_18SharedLoadIteratorINS1S_18CompactedThreadMapEdLi8EEENS1K_6thread17LinearCombinationIdLi1EddLNS24_9ScaleType4KindE0ELNS_15FloatRoundStyleE2EdEENSB_ILi0ELi4EEELi1ELi1EEENS4_30GemmIdentityThreadblockSwizzleILi1EEELSK_1ELSL_1ELSM_0EEEEEvNT_6ParamsE,@"STO_CUDA_ENTRY STV_DEFAULT"
_ZN7cutlass6KernelINS_4gemm6kernel13TrmmUniversalINS1_11threadblock13MmaMultistageINS1_9GemmShapeILi32ELi32ELi16EEENS_9transform11threadblock44PredicatedTileAccessIteratorTriangularMatrixINS_11MatrixShapeILi32ELi16EEEdNS_6layout8RowMajorELi1ENS8_29PitchLinearWarpRakedThreadMapINS_16PitchLinearShapeILi16ELi32EEELi128ENSG_ILi16ELi2EEELi1EEELNS_8SideModeE1ELNS_8FillModeE0ELNS_8DiagTypeE3ENS_5ArrayIdLi1ELb1EEEEENS9_25RegularTileAccessIteratorISC_dNSD_40RowMajorTensorOpMultiplicand64bCrosswiseELi1ESJ_Li8EEELNS_4arch14CacheOperation4KindE0ENSA_INSB_ILi16ELi32EEEdSE_Li0ENS8_31PitchLinearWarpStripedThreadMapINSG_ILi32ELi16EEELi128ESI_Li1EEELSK_1ELSL_1ELSM_0ESO_EENSQ_ISW_dNSD_40RowMajorTensorOpMultiplicandCongruous64bELi0ESZ_Li8EEELSV_0EdSE_NS4_9MmaPolicyINS1_4warp11MmaTensorOpINS6_ILi16ELi16ELi16EEEdSR_dS11_dSE_NS14_17MmaTensorOpPolicyINST_3MmaINS6_ILi8ELi8ELi4EEELi32EdSE_dNSD_11ColumnMajorEdSE_NST_13OpMultiplyAddEEENSB_ILi1ELi1EEEEELi1ELb0EbEENSB_ILi0ELi0EEES1G_Li1EEELi3ELNS1_23SharedMemoryClearOptionE1EbEENS_8epilogue11threadblock8EpilogueIS7_S1F_Li1ENS1L_22PredicatedTileIteratorINS1L_26OutputTileOptimalThreadMapINS1L_15OutputTileShapeILi32ELi8ELi2ELi1ELi1EEENS1P_ILi1ELi2ELi1ELi1ELi2EEELi128ELi1ELi64EEEdLb0ENSD_9NoPermuteELb1EEENS1K_4warp24FragmentIteratorTensorOpIS16_S19_dNSN_IdLi2ELb1EEESE_EENS1V_20TileIteratorTensorOpIS16_S19_dSE_EENS1L_18SharedLoadIteratorINS1S_18CompactedThreadMapEdLi8EEENS1K_6thread17LinearCombinationIdLi1EddLNS24_9ScaleType4KindE0ELNS_15FloatRoundStyleE2EdEENSB_ILi0ELi4EEELi1ELi1EEENS4_30GemmIdentityThreadblockSwizzleILi1EEELSK_1ELSL_1ELSM_0EEEEEvNT_6ParamsE:
[----:B------:R-:W-:Y:S08]  /*0000*/  LDC R1, c[0x0][0x28] ;  /* 0x00000a00ff017b82 */ /* 0x000ff00000000800 */
[----:B------:R-:W1:Y:S01]  /*0010*/  S2UR UR5, SR_CTAID.X ;  /* 0x00000000000579c3 */ /* 0x000e620000002500 */
[----:B------:R-:W-:Y:S01]  /*0020*/  ULDC UR19, c[0x0][0x228] ;  /* 0x00008a0000137ab9 */ /* 0x000fe20000000800 */
[----:B------:R-:W-:Y:S01]  /*0030*/  UMOV UR4, 0xffffffff ;  /* 0xffffffff00047882 */ /* 0x000fe20000000000 */
[----:B------:R-:W-:Y:S01]  /*0040*/  ULDC UR17, c[0x0][0x21c] ;  /* 0x0000870000117ab9 */ /* 0x000fe20000000800 */
[----:B------:R-:W-:-:S04]  /*0050*/  USHF.L.U32 UR4, UR4, UR19, URZ ;  /* 0x0000001304047299 */ /* 0x000fc8000800063f */
[----:B------:R-:W2:Y:S01]  /*0060*/  S2UR UR6, SR_CTAID.Y ;  /* 0x00000000000679c3 */ /* 0x000ea20000002600 */
[----:B-1----:R-:W-:Y:S02]  /*0070*/  ULOP3.LUT UR4, UR5, UR4, URZ, 0x30, !UPT ;  /* 0x0000000405047292 */ /* 0x002fe4000f8e303f */
[----:B--2---:R-:W-:Y:S02]  /*0080*/  USHF.L.U32 UR6, UR6, UR19, URZ ;  /* 0x0000001306067299 */ /* 0x004fe4000800063f */
[----:B------:R-:W-:Y:S02]  /*0090*/  USHF.R.S32.HI UR19, URZ, UR19, UR5 ;  /* 0x000000133f137299 */ /* 0x000fe40008011405 */
[----:B------:R-:W-:-:S03]  /*00a0*/  UIADD3 UR18, UR6, UR4, URZ ;  /* 0x0000000406127290 */ /* 0x000fc6000fffe03f */
[----:B------:R-:W-:Y:S02]  /*00b0*/  ULDC UR4, c[0x0][0x220] ;  /* 0x0000880000047ab9 */ /* 0x000fe40000000800 */
[----:B------:R-:W-:-:S04]  /*00c0*/  UISETP.GE.AND UP0, UPT, UR18, UR4, UPT ;  /* 0x000000041200728c */ /* 0x000fc8000bf06270 */
[----:B------:R-:W-:-:S06]  /*00d0*/  UISETP.GE.OR UP0, UPT, UR19, UR17, UP0 ;  /* 0x000000111300728c */ /* 0x000fcc0008706670 */
[----:B------:R-:W-:-:S13]  /*00e0*/  PLOP3.LUT P0, PT, PT, PT, UP0, 0x80, 0x0 ;  /* 0x000000000000781c */ /* 0x000fda0003f0f008 */
[----:B------:R-:W-:Y:S05]  /*00f0*/  @P0 EXIT ;  /* 0x000000000000094d */ /* 0x000fea0003800000 */
[----:B------:R-:W-:Y:S01]  /*0100*/  ULDC UR16, c[0x0][0x2f0] ;  /* 0x0000bc0000107ab9 */ /* 0x000fe20000000800 */
[----:B------:R-:W1:Y:S01]  /*0110*/  S2R R44, SR_CTAID.Z ;  /* 0x00000000002c7919 */ /* 0x000e620000002700 */
[----:B------:R-:W-:Y:S01]  /*0120*/  UISETP.GE.U32.AND UP0, UPT, UR16, 0x2, UPT ;  /* 0x000000021000788c */ /* 0x000fe2000bf06070 */
[----:B------:R-:W-:Y:S01]  /*0130*/  ULDC.64 UR6, c[0x0][0x300] ;  /* 0x0000c00000067ab9 */ /* 0x000fe20000000a00 */
[----:B------:R-:W-:Y:S01]  /*0140*/  ULDC.64 UR4, c[0x0][0x308] ;  /* 0x0000c20000047ab9 */ /* 0x000fe20000000a00 */
[----:B------:R-:W-:Y:S01]  /*0150*/  IMAD.U32 R2, RZ, RZ, UR6 ;  /* 0x00000006ff027e24 */ /* 0x000fe2000f8e00ff */
[----:B------:R-:W-:Y:S01]  /*0160*/  MOV R4, UR4 ;  /* 0x0000000400047c02 */ /* 0x000fe20008000f00 */
[----:B------:R-:W-:Y:S01]  /*0170*/  IMAD.U32 R3, RZ, RZ, UR7 ;  /* 0x00000007ff037e24 */ /* 0x000fe2000f8e00ff */
[----:B------:R-:W-:Y:S01]  /*0180*/  PLOP3.LUT P0, PT, PT, PT, UP0, 0x80, 0x0 ;  /* 0x000000000000781c */ /* 0x000fe20003f0f008 */
[----:B------:R-:W-:Y:S01]  /*0190*/  ULDC.64 UR24, c[0x0][0x208] ;  /* 0x0000820000187ab9 */ /* 0x000fe20000000a00 */
[----:B------:R-:W-:-:S11]  /*01a0*/  MOV R5, UR5 ;  /* 0x0000000500057c02 */ /* 0x000fd60008000f00 */
[----:B------:R-:W-:Y:S05]  /*01b0*/  @!P0 BRA `(.L_x_0) ;  /* 0x00000000008c8947 */ /* 0x000fea0003800000 */
[----:B------:R-:W-:Y:S01]  /*01c0*/  UISETP.NE.AND UP0, UPT, UR16, 0x2, UPT ;  /* 0x000000021000788c */ /* 0x000fe2000bf05270 */
[----:B------:R-:W-:Y:S02]  /*01d0*/  ULDC UR4, c[0x0][0x218] ;  /* 0x0000860000047ab9 */ /* 0x000fe40000000800 */
[----:B------:R-:W-:-:S03]  /*01e0*/  MOV R49, UR4 ;  /* 0x0000000400317c02 */ /* 0x000fc60008000f00 */
[----:B------:R-:W-:-:S13]  /*01f0*/  PLOP3.LUT P0, PT, PT, PT, UP0, 0x80, 0x0 ;  /* 0x000000000000781c */ /* 0x000fda0003f0f008 */
[----:B------:R-:W-:Y:S05]  /*0200*/  @!P0 BRA `(.L_x_1) ;  /* 0x00000000002c8947 */ /* 0x000fea0003800000 */
[----:B------:R-:W-:Y:S01]  /*0210*/  UISETP.NE.AND UP0, UPT, UR16, 0x3, UPT ;  /* 0x000000031000788c */ /* 0x000fe2000bf05270 */
[----:B------:R-:W-:-:S05]  /*0220*/  MOV R0, RZ ;  /* 0x000000ff00007202 */ /* 0x000fca0000000f00 */
[----:B------:R-:W-:-:S13]  /*0230*/  PLOP3.LUT P0, PT, PT, PT, UP0, 0x80, 0x0 ;  /* 0x000000000000781c */ /* 0x000fda0003f0f008 */
[----:B------:R-:W-:Y:S05]  /*0240*/  @P0 BRA `(.L_x_2) ;  /* 0x0000000000840947 */ /* 0x000fea0003800000 */
[----:B------:R-:W1:Y:S08]  /*0250*/  LDC.64 R2, c[0x0][0x300] ;  /* 0x0000c000ff027b82 */ /* 0x000e700000000a00 */
[----:B------:R-:W2:Y:S01]  /*0260*/  LDC.64 R4, c[0x0][0x308] ;  /* 0x0000c200ff047b82 */ /* 0x000ea20000000a00 */
[----:B-1----:R-:W-:-:S06]  /*0270*/  IMAD.WIDE R2, R44, 0x8, R2 ;  /* 0x000000082c027825 */ /* 0x002fcc00078e0202 */
[----:B------:R-:W4:Y:S01]  /*0280*/  LDG.E.64 R2, desc[UR24][R2.64] ;  /* 0x0000001802027981 */ /* 0x000f22000c1e1b00 */
[----:B--2---:R-:W-:-:S06]  /*0290*/  IMAD.WIDE R4, R44, 0x8, R4 ;  /* 0x000000082c047825 */ /* 0x004fcc00078e0204 */
[----:B------:R-:W4:Y:S01]  /*02a0*/  LDG.E.64 R4, desc[UR24][R4.64] ;  /* 0x0000001804047981 */ /* 0x000f22000c1e1b00 */
[----:B------:R-:W-:Y:S05]  /*02b0*/  BRA `(.L_x_2) ;  /* 0x0000000000687947 */ /* 0x000fea0003800000 */
.L_x_1:
[----:B------:R-:W2:Y:S01]  /*02c0*/  LDC.64 R8, c[0x0][0x318] ;  /* 0x0000c600ff087b82 */ /* 0x000ea20000000a00 */
[----:B-1----:R-:W-:-:S07]  /*02d0*/  SHF.R.S32.HI R10, RZ, 0x1f, R44 ;  /* 0x0000001fff0a7819 */ /* 0x002fce000001142c */
[----:B------:R-:W1:Y:S08]  /*02e0*/  LDC.64 R6, c[0x0][0x320] ;  /* 0x0000c800ff067b82 */ /* 0x000e700000000a00 */
[----:B------:R-:W3:Y:S08]  /*02f0*/  LDC.64 R2, c[0x0][0x300] ;  /* 0x0000c000ff027b82 */ /* 0x000ef00000000a00 */
[----:B------:R-:W4:Y:S01]  /*0300*/  LDC.64 R4, c[0x0][0x308] ;  /* 0x0000c200ff047b82 */ /* 0x000f220000000a00 */
[----:B--2---:R-:W-:-:S02]  /*0310*/  IMAD R0, R10, R8, RZ ;  /* 0x000000080a007224 */ /* 0x004fc400078e02ff */
[----:B------:R-:W-:-:S04]  /*0320*/  IMAD.WIDE.U32 R12, R44, R8, RZ ;  /* 0x000000082c0c7225 */ /* 0x000fc800078e00ff */
[----:B------:R-:W-:Y:S02]  /*0330*/  IMAD R0, R44, R9, R0 ;  /* 0x000000092c007224 */ /* 0x000fe400078e0200 */
[-C--:B-1----:R-:W-:Y:S02]  /*0340*/  IMAD R8, R10, R6.reuse, RZ ;  /* 0x000000060a087224 */ /* 0x082fe400078e02ff */
[----:B------:R-:W-:Y:S01]  /*0350*/  IMAD.WIDE.U32 R10, R44, R6, RZ ;  /* 0x000000062c0a7225 */ /* 0x000fe200078e00ff */
[----:B------:R-:W-:-:S03]  /*0360*/  IADD3 R0, R13, R0, RZ ;  /* 0x000000000d007210 */ /* 0x000fc60007ffe0ff */
[----:B------:R-:W-:Y:S01]  /*0370*/  IMAD R7, R44, R7, R8 ;  /* 0x000000072c077224 */ /* 0x000fe200078e0208 */
[----:B---3--:R-:W-:-:S04]  /*0380*/  LEA R2, P1, R12, R2, 0x3 ;  /* 0x000000020c027211 */ /* 0x008fc800078218ff */
[----:B------:R-:W-:Y:S02]  /*0390*/  IADD3 R7, R11, R7, RZ ;  /* 0x000000070b077210 */ /* 0x000fe40007ffe0ff */
[----:B------:R-:W-:Y:S02]  /*03a0*/  LEA.HI.X R3, R12, R3, R0, 0x3, P1 ;  /* 0x000000030c037211 */ /* 0x000fe400008f1c00 */
[C---:B----4-:R-:W-:Y:S02]  /*03b0*/  LEA R4, P0, R10.reuse, R4, 0x3 ;  /* 0x000000040a047211 */ /* 0x050fe400078018ff */
[----:B------:R-:W-:Y:S02]  /*03c0*/  MOV R0, RZ ;  /* 0x000000ff00007202 */ /* 0x000fe40000000f00 */
[----:B------:R-:W-:Y:S01]  /*03d0*/  LEA.HI.X R5, R10, R5, R7, 0x3, P0 ;  /* 0x000000050a057211 */ /* 0x000fe200000f1c07 */
[----:B------:R-:W-:Y:S08]  /*03e0*/  BRA `(.L_x_2) ;  /* 0x00000000001c7947 */ /* 0x000ff00003800000 */
.L_x_0:
[----:B------:R-:W2:Y:S01]  /*03f0*/  LDC R6, c[0x0][0x224] ;  /* 0x00008900ff067b82 */ /* 0x000ea20000000800 */
[----:B-1----:R-:W-:-:S07]  /*0400*/  IADD3 R49, R44, 0x1, RZ ;  /* 0x000000012c317810 */ /* 0x002fce0007ffe0ff */
[----:B------:R-:W1:Y:S01]  /*0410*/  LDC R0, c[0x0][0x2f8] ;  /* 0x0000be00ff007b82 */ /* 0x000e620000000800 */
[C---:B--2---:R-:W-:Y:S01]  /*0420*/  ISETP.GE.AND P0, PT, R49.reuse, R6, PT ;  /* 0x000000063100720c */ /* 0x044fe20003f06270 */
[-C--:B-1----:R-:W-:Y:S02]  /*0430*/  IMAD R49, R49, R0.reuse, RZ ;  /* 0x0000000031317224 */ /* 0x082fe400078e02ff */
[----:B------:R-:W-:-:S10]  /*0440*/  IMAD R0, R44, R0, RZ ;  /* 0x000000002c007224 */ /* 0x000fd400078e02ff */
[----:B------:R-:W2:Y:S02]  /*0450*/  @P0 LDC R49, c[0x0][0x218] ;  /* 0x00008600ff310b82 */ /* 0x000ea40000000800 */
.L_x_2:
[----:B------:R-:W3:Y:S01]  /*0460*/  S2R R20, SR_TID.X ;  /* 0x0000000000147919 */ /* 0x000ee20000002100 */
[----:B------:R-:W-:Y:S01]  /*0470*/  USHF.L.U32 UR4, UR18, 0x5, URZ ;  /* 0x0000000512047899 */ /* 0x000fe2000800063f */
[----:B------:R-:W-:Y:S01]  /*0480*/  IMAD.U32 R22, RZ, RZ, UR19 ;  /* 0x00000013ff167e24 */ /* 0x000fe2000f8e00ff */
[----:B------:R-:W-:Y:S01]  /*0490*/  UISETP.NE.AND UP0, UPT, UR18, URZ, UPT ;  /* 0x0000003f1200728c */ /* 0x000fe2000bf05270 */
[----:B------:R-:W-:Y:S01]  /*04a0*/  BAR.SYNC.DEFER_BLOCKING 0x0 ;  /* 0x0000000000007b1d */ /* 0x000fe20000010000 */
[----:B------:R-:W-:Y:S02]  /*04b0*/  USHF.L.U32 UR23, UR18, 0x1, URZ ;  /* 0x0000000112177899 */ /* 0x000fe4000800063f */
[----:B------:R-:W-:Y:S02]  /*04c0*/  USEL UR5, UR4, URZ, UP0 ;  /* 0x0000003f04057287 */ /* 0x000fe40008000000 */
[----:B------:R-:W-:Y:S01]  /*04d0*/  USEL UR23, UR23, URZ, UP0 ;  /* 0x0000003f17177287 */ /* 0x000fe20008000000 */
[----:B------:R-:W-:Y:S01]  /*04e0*/  ULDC.64 UR6, c[0x0][0x210] ;  /* 0x0000840000067ab9 */ /* 0x000fe20000000a00 */
[----:B------:R-:W-:-:S02]  /*04f0*/  ULDC.U8 UR20, c[0x0][0x260] ;  /* 0x0000980000147ab9 */ /* 0x000fc40000000000 */
[----:B------:R-:W-:Y:S01]  /*0500*/  VIADD R28, R0, UR5 ;  /* 0x00000005001c7c36 */ /* 0x000fe20008000000 */
[----:B--2---:R-:W-:Y:S01]  /*0510*/  IADD3 R0, R49, 0xf, -R0 ;  /* 0x0000000f31007810 */ /* 0x004fe20007ffe800 */
[----:B------:R-:W-:Y:S01]  /*0520*/  ULDC.64 UR14, c[0x0][0x240] ;  /* 0x00009000000e7ab9 */ /* 0x000fe20000000a00 */
[----:B------:R-:W-:Y:S01]  /*0530*/  ULDC.64 UR12, c[0x0][0x248] ;  /* 0x00009200000c7ab9 */ /* 0x000fe20000000a00 */
[----:B------:R-:W-:-:S04]  /*0540*/  UIADD3 UR9, UP1, UR14, UR14, URZ ;  /* 0x0000000e0e097290 */ /* 0x000fc8000ff3e03f */
[----:B------:R-:W-:Y:S01]  /*0550*/  UIADD3.X UR8, UR15, UR15, URZ, UP1, !UPT ;  /* 0x0000000f0f087290 */ /* 0x000fe20008ffe43f */
[----:B---3--:R-:W-:-:S04]  /*0560*/  SHF.R.S32.HI R61, RZ, 0x1f, R20 ;  /* 0x0000001fff3d7819 */ /* 0x008fc80000011414 */
[----:B------:R-:W-:-:S04]  /*0570*/  LEA.HI R61, R61, R20, RZ, 0x5 ;  /* 0x000000143d3d7211 */ /* 0x000fc800078f28ff */
[----:B------:R-:W-:Y:S02]  /*0580*/  LOP3.LUT R6, R61, 0xffffffe0, RZ, 0xc0, !PT ;  /* 0xffffffe03d067812 */ /* 0x000fe400078ec0ff */
[----:B------:R-:W-:-:S03]  /*0590*/  SHF.R.S32.HI R61, RZ, 0x5, R61 ;  /* 0x00000005ff3d7819 */ /* 0x000fc6000001143d */
[----:B------:R-:W-:-:S05]  /*05a0*/  IMAD.IADD R6, R20, 0x1, -R6 ;  /* 0x0000000114067824 */ /* 0x000fca00078e0a06 */
[----:B------:R-:W-:-:S04]  /*05b0*/  SHF.R.S32.HI R10, RZ, 0x1f, R6 ;  /* 0x0000001fff0a7819 */ /* 0x000fc80000011406 */
[----:B------:R-:W-:-:S04]  /*05c0*/  LEA.HI R10, R10, R6, RZ, 0x4 ;  /* 0x000000060a0a7211 */ /* 0x000fc800078f20ff */
[----:B------:R-:W-:Y:S02]  /*05d0*/  SHF.R.S32.HI R29, RZ, 0x4, R10 ;  /* 0x00000004ff1d7819 */ /* 0x000fe4000001140a */
[----:B------:R-:W-:-:S03]  /*05e0*/  LOP3.LUT R10, R10, 0xfffffff0, RZ, 0xc0, !PT ;  /* 0xfffffff00a0a7812 */ /* 0x000fc600078ec0ff */
[C---:B------:R-:W-:Y:S02]  /*05f0*/  IMAD R19, R61.reuse, 0x8, R29 ;  /* 0x000000083d137824 */ /* 0x040fe400078e021d */
[----:B------:R-:W-:Y:S02]  /*0600*/  IMAD.IADD R10, R6, 0x1, -R10 ;  /* 0x00000001060a7824 */ /* 0x000fe400078e0a0a */
[--C-:B------:R-:W-:Y:S02]  /*0610*/  IMAD R22, R22, 0x20, R19.reuse ;  /* 0x0000002016167824 */ /* 0x100fe400078e0213 */
[----:B------:R-:W-:Y:S02]  /*0620*/  IMAD.IADD R30, R10, 0x1, R28 ;  /* 0x000000010a1e7824 */ /* 0x000fe400078e021c */
[C---:B------:R-:W-:Y:S01]  /*0630*/  VIADD R8, R22.reuse, 0x2 ;  /* 0x0000000216087836 */ /* 0x040fe20000000000 */
[C---:B------:R-:W-:Y:S01]  /*0640*/  ISETP.GE.AND P0, PT, R22.reuse, UR6, PT ;  /* 0x0000000616007c0c */ /* 0x040fe2000bf06270 */
[C---:B------:R-:W-:Y:S01]  /*0650*/  VIADD R7, R22.reuse, 0x4 ;  /* 0x0000000416077836 */ /* 0x040fe20000000000 */
[----:B------:R-:W-:Y:S01]  /*0660*/  SHF.R.S32.HI R21, RZ, 0x1f, R22 ;  /* 0x0000001fff157819 */ /* 0x000fe20000011416 */
[----:B------:R-:W-:Y:S01]  /*0670*/  VIADD R6, R22, 0x6 ;  /* 0x0000000616067836 */ /* 0x000fe20000000000 */
[----:B------:R-:W-:Y:S01]  /*0680*/  ISETP.GE.AND P1, PT, R8, UR6, PT ;  /* 0x0000000608007c0c */ /* 0x000fe2000bf26270 */
[----:B------:R-:W-:Y:S01]  /*0690*/  IMAD R9, R61, -0x6, R19 ;  /* 0xfffffffa3d097824 */ /* 0x000fe200078e0213 */
[----:B------:R-:W-:Y:S01]  /*06a0*/  ISETP.GE.AND P2, PT, R7, UR6, PT ;  /* 0x0000000607007c0c */ /* 0x000fe2000bf46270 */
[----:B------:R-:W-:Y:S01]  /*06b0*/  VIADD R14, R10, UR4 ;  /* 0x000000040a0e7c36 */ /* 0x000fe20008000000 */
[----:B------:R-:W-:Y:S01]  /*06c0*/  P2R R53, PR, RZ, 0x1 ;  /* 0x00000001ff357803 */ /* 0x000fe20000000000 */
[----:B------:R-:W-:Y:S01]  /*06d0*/  ULDC UR4, c[0x0][0x264] ;  /* 0x0000990000047ab9 */ /* 0x000fe20000000800 */
[----:B------:R-:W-:Y:S01]  /*06e0*/  ISETP.GE.AND P3, PT, R6, UR6, PT ;  /* 0x0000000606007c0c */ /* 0x000fe2000bf66270 */
[----:B------:R-:W-:Y:S01]  /*06f0*/  IMAD.IADD R13, R9, 0x1, R28 ;  /* 0x00000001090d7824 */ /* 0x000fe200078e021c */
[----:B------:R-:W-:Y:S01]  /*0700*/  ISETP.LT.AND P0, PT, R30, R49, !P0 ;  /* 0x000000311e00720c */ /* 0x000fe20004701270 */
[----:B------:R-:W-:Y:S01]  /*0710*/  VIADD R48, R14, UR4 ;  /* 0x000000040e307c36 */ /* 0x000fe20008000000 */
[----:B------:R-:W-:Y:S01]  /*0720*/  P2R R52, PR, RZ, 0x2 ;  /* 0x00000002ff347803 */ /* 0x000fe20000000000 */
[----:B------:R-:W2:Y:S01]  /*0730*/  S2UR UR6, SR_CgaCtaId ;  /* 0x00000000000679c3 */ /* 0x000ea20000008800 */
[----:B------:R-:W-:-:S02]  /*0740*/  P2R R51, PR, RZ, 0x4 ;  /* 0x00000004ff337803 */ /* 0x000fc40000000000 */
[----:B------:R-:W-:Y:S02]  /*0750*/  P2R R50, PR, RZ, 0x8 ;  /* 0x00000008ff327803 */ /* 0x000fe40000000000 */
[CC--:B------:R-:W-:Y:S02]  /*0760*/  ISETP.LT.AND P1, PT, R30.reuse, R49.reuse, !P1 ;  /* 0x000000311e00720c */ /* 0x0c0fe40004f21270 */
[CC--:B------:R-:W-:Y:S02]  /*0770*/  ISETP.LT.AND P2, PT, R30.reuse, R49.reuse, !P2 ;  /* 0x000000311e00720c */ /* 0x0c0fe40005741270 */
[----:B------:R-:W-:Y:S02]  /*0780*/  SEL R11, RZ, 0x1, !P0 ;  /* 0x00000001ff0b7807 */ /* 0x000fe40004000000 */
[----:B------:R-:W-:Y:S02]  /*0790*/  ISETP.LT.AND P3, PT, R30, R49, !P3 ;  /* 0x000000311e00720c */ /* 0x000fe40005f61270 */
[----:B------:R-:W-:-:S02]  /*07a0*/  ISETP.GE.AND P6, PT, R14, UR7, PT ;  /* 0x000000070e007c0c */ /* 0x000fc4000bfc6270 */
[----:B------:R-:W-:Y:S02]  /*07b0*/  P2R R11, PR, R11, 0xf ;  /* 0x0000000f0b0b7803 */ /* 0x000fe40000000000 */
[----:B------:R-:W-:Y:S02]  /*07c0*/  ISETP.NE.AND P3, PT, RZ, UR20, PT ;  /* 0x00000014ff007c0c */ /* 0x000fe4000bf65270 */
[C---:B------:R-:W-:Y:S02]  /*07d0*/  ISETP.LT.AND P1, PT, R13.reuse, R49, !P6 ;  /* 0x000000310d00720c */ /* 0x040fe40007721270 */
[----:B------:R-:W-:Y:S01]  /*07e0*/  P2R R6, PR, RZ, 0x8 ;  /* 0x00000008ff067803 */ /* 0x000fe20000000000 */
[----:B------:R-:W-:Y:S01]  /*07f0*/  VIADD R6, R14, 0x10 ;  /* 0x000000100e067836 */ /* 0x000fe20000000000 */
[----:B------:R-:W-:Y:S02]  /*0800*/  ISETP.GE.OR P0, PT, R13, R48, !P3 ;  /* 0x000000300d00720c */ /* 0x000fe40005f06670 */
[----:B------:R-:W-:Y:S01]  /*0810*/  SHF.R.S32.HI R31, RZ, 0x1f, R30 ;  /* 0x0000001fff1f7819 */ /* 0x000fe2000001141e */
[----:B------:R-:W-:Y:S01]  /*0820*/  VIADD R47, R6, UR4 ;  /* 0x00000004062f7c36 */ /* 0x000fe20008000000 */
[----:B------:R-:W-:Y:S01]  /*0830*/  PLOP3.LUT P1, PT, P1, P0, PT, 0x80, 0x0 ;  /* 0x000000000000781c */ /* 0x000fe20000f21070 */
[----:B------:R-:W-:Y:S01]  /*0840*/  ULDC.64 UR4, c[0x0][0x230] ;  /* 0x00008c0000047ab9 */ /* 0x000fe20000000a00 */
[----:B------:R-:W-:Y:S01]  /*0850*/  ISETP.GE.AND P0, PT, R48, R13, PT ;  /* 0x0000000d3000720c */ /* 0x000fe20003f06270 */
[----:B------:R-:W-:Y:S01]  /*0860*/  IMAD R21, R21, UR4, RZ ;  /* 0x0000000415157c24 */ /* 0x000fe2000f8e02ff */
[----:B------:R-:W-:Y:S01]  /*0870*/  ISETP.GE.AND P5, PT, R6, UR7, PT ;  /* 0x0000000706007c0c */ /* 0x000fe2000bfa6270 */
[----:B------:R-:W-:Y:S01]  /*0880*/  VIADD R6, R13, 0x8 ;  /* 0x000000080d067836 */ /* 0x000fe20000000000 */
[----:B------:R-:W-:Y:S01]  /*0890*/  SEL R12, RZ, 0x1, !P0 ;  /* 0x00000001ff0c7807 */ /* 0x000fe20004000000 */
[----:B------:R-:W-:Y:S01]  /*08a0*/  IMAD R21, R22, UR5, R21 ;  /* 0x0000000516157c24 */ /* 0x000fe2000f8e0215 */
[----:B------:R-:W-:-:S02]  /*08b0*/  P2R R7, PR, RZ, 0x2 ;  /* 0x00000002ff077803 */ /* 0x000fc40000000000 */
[C---:B------:R-:W-:Y:S02]  /*08c0*/  ISETP.LT.AND P1, PT, R13.reuse, R49, !P5 ;  /* 0x000000310d00720c */ /* 0x040fe40006f21270 */
[----:B------:R-:W-:Y:S02]  /*08d0*/  ISETP.GE.OR P0, PT, R13, R47, !P3 ;  /* 0x0000002f0d00720c */ /* 0x000fe40005f06670 */
[----:B------:R-:W-:Y:S02]  /*08e0*/  LOP3.LUT R12, R12, UR20, RZ, 0xfc, !PT ;  /* 0x000000140c0c7c12 */ /* 0x000fe4000f8efcff */
[----:B------:R-:W-:Y:S02]  /*08f0*/  PLOP3.LUT P4, PT, P1, P0, PT, 0x80, 0x0 ;  /* 0x000000000000781c */ /* 0x000fe40000f81070 */
[C---:B------:R-:W-:Y:S02]  /*0900*/  ISETP.LT.AND P1, PT, R6.reuse, R49, !P6 ;  /* 0x000000310600720c */ /* 0x040fe40007721270 */
[----:B------:R-:W-:-:S02]  /*0910*/  ISETP.GE.OR P0, PT, R6, R48, !P3 ;  /* 0x000000300600720c */ /* 0x000fc40005f06670 */
[----:B------:R-:W-:Y:S02]  /*0920*/  PRMT R12, R12, 0x9910, RZ ;  /* 0x000099100c0c7816 */ /* 0x000fe400000000ff */
[----:B------:R-:W-:Y:S02]  /*0930*/  PLOP3.LUT P2, PT, P1, P0, PT, 0x80, 0x0 ;  /* 0x000000000000781c */ /* 0x000fe40000f41070 */
[C---:B------:R-:W-:Y:S02]  /*0940*/  ISETP.LT.AND P1, PT, R6.reuse, R49, !P5 ;  /* 0x000000310600720c */ /* 0x040fe40006f21270 */
[----:B------:R-:W-:-:S04]  /*0950*/  ISETP.GE.OR P0, PT, R6, R47, !P3 ;  /* 0x0000002f0600720c */ /* 0x000fc80005f06670 */
[----:B------:R-:W-:Y:S02]  /*0960*/  PLOP3.LUT P3, PT, P1, P0, PT, 0x80, 0x0 ;  /* 0x000000000000781c */ /* 0x000fe40000f61070 */
[----:B------:R-:W-:Y:S02]  /*0970*/  ISETP.GE.AND P0, PT, R47, R13, PT ;  /* 0x0000000d2f00720c */ /* 0x000fe40003f06270 */
[----:B------:R-:W-:Y:S02]  /*0980*/  ISETP.NE.AND P1, PT, R7, RZ, PT ;  /* 0x000000ff0700720c */ /* 0x000fe40003f25270 */
[----:B------:R-:W-:Y:S02]  /*0990*/  SEL R8, RZ, 0x1, !P0 ;  /* 0x00000001ff087807 */ /* 0x000fe40004000000 */
[----:B------:R-:W-:Y:S02]  /*09a0*/  ISETP.GE.AND P0, PT, R48, R6, PT ;  /* 0x000000063000720c */ /* 0x000fe40003f06270 */
[----:B------:R-:W-:-:S02]  /*09b0*/  LOP3.LUT R8, R8, UR20, RZ, 0xfc, !PT ;  /* 0x0000001408087c12 */ /* 0x000fc4000f8efcff */
[----:B------:R-:W-:Y:S02]  /*09c0*/  SEL R7, RZ, 0x1, !P0 ;  /* 0x00000001ff077807 */ /* 0x000fe40004000000 */
[----:B------:R-:W-:Y:S02]  /*09d0*/  ISETP.GE.AND P0, PT, R47, R6, PT ;  /* 0x000000062f00720c */ /* 0x000fe40003f06270 */
[----:B------:R-:W-:Y:S02]  /*09e0*/  LOP3.LUT R7, R7, UR20, RZ, 0xfc, !PT ;  /* 0x0000001407077c12 */ /* 0x000fe4000f8efcff */
[----:B------:R-:W-:Y:S02]  /*09f0*/  SEL R6, RZ, 0x1, !P0 ;  /* 0x00000001ff067807 */ /* 0x000fe40004000000 */
[----:B------:R-:W-:Y:S02]  /*0a00*/  PRMT R8, R8, 0x9910, RZ ;  /* 0x0000991008087816 */ /* 0x000fe400000000ff */
[----:B------:R-:W-:-:S02]  /*0a10*/  LOP3.LUT R6, R6, UR20, RZ, 0xfc, !PT ;  /* 0x0000001406067c12 */ /* 0x000fc4000f8efcff */
[----:B------:R-:W-:Y:S02]  /*0a20*/  PRMT R7, R7, 0x9910, RZ ;  /* 0x0000991007077816 */ /* 0x000fe400000000ff */
[----:B------:R-:W-:Y:S02]  /*0a30*/  PRMT R6, R6, 0x9910, RZ ;  /* 0x0000991006067816 */ /* 0x000fe400000000ff */
[----:B------:R-:W-:Y:S01]  /*0a40*/  ISETP.NE.AND P0, PT, R12, RZ, P1 ;  /* 0x000000ff0c00720c */ /* 0x000fe20000f05270 */
[----:B------:R-:W-:Y:S01]  /*0a50*/  VIADD R12, R13, 0x10 ;  /* 0x000000100d0c7836 */ /* 0x000fe20000000000 */
[----:B------:R-:W-:Y:S02]  /*0a60*/  ISETP.NE.AND P1, PT, R8, RZ, P4 ;  /* 0x000000ff0800720c */ /* 0x000fe40002725270 */
[----:B------:R-:W-:Y:S02]  /*0a70*/  ISETP.NE.AND P2, PT, R7, RZ, P2 ;  /* 0x000000ff0700720c */ /* 0x000fe40001745270 */
[----:B------:R-:W-:Y:S01]  /*0a80*/  ISETP.NE.AND P3, PT, R6, RZ, P3 ;  /* 0x000000ff0600720c */ /* 0x000fe20001f65270 */
[----:B------:R-:W-:Y:S01]  /*0a90*/  VIADD R6, R30, 0x10 ;  /* 0x000000101e067836 */ /* 0x000fe20000000000 */
[----:B------:R-:W-:-:S02]  /*0aa0*/  SEL R8, RZ, 0x1, !P0 ;  /* 0x00000001ff087807 */ /* 0x000fc40004000000 */
[----:B------:R-:W-:Y:S02]  /*0ab0*/  ISETP.NE.AND P4, PT, R50, RZ, PT ;  /* 0x000000ff3200720c */ /* 0x000fe40003f85270 */
[----:B------:R-:W-:Y:S02]  /*0ac0*/  P2R R8, PR, R8, 0xf ;  /* 0x0000000f08087803 */ /* 0x000fe40000000000 */
[----:B------:R-:W-:Y:S02]  /*0ad0*/  ISETP.NE.AND P1, PT, R53, RZ, PT ;  /* 0x000000ff3500720c */ /* 0x000fe40003f25270 */
[----:B------:R-:W-:Y:S02]  /*0ae0*/  ISETP.NE.AND P2, PT, R52, RZ, PT ;  /* 0x000000ff3400720c */ /* 0x000fe40003f45270 */
[----:B------:R-:W-:Y:S02]  /*0af0*/  ISETP.NE.AND P3, PT, R51, RZ, PT ;  /* 0x000000ff3300720c */ /* 0x000fe40003f65270 */
[----:B------:R-:W-:-:S02]  /*0b00*/  ISETP.LT.AND P0, PT, R6, R49, !P1 ;  /* 0x000000310600720c */ /* 0x000fc40004f01270 */
[CC--:B------:R-:W-:Y:S02]  /*0b10*/  ISETP.LT.AND P1, PT, R6.reuse, R49.reuse, !P2 ;  /* 0x000000310600720c */ /* 0x0c0fe40005721270 */
[CC--:B------:R-:W-:Y:S02]  /*0b20*/  ISETP.LT.AND P2, PT, R6.reuse, R49.reuse, !P3 ;  /* 0x000000310600720c */ /* 0x0c0fe40005f41270 */
[----:B------:R-:W-:Y:S02]  /*0b30*/  SEL R7, RZ, 0x1, !P0 ;  /* 0x00000001ff077807 */ /* 0x000fe40004000000 */
[----:B------:R-:W-:Y:S01]  /*0b40*/  ISETP.LT.AND P3, PT, R6, R49, !P4 ;  /* 0x000000310600720c */ /* 0x000fe20006761270 */
[----:B------:R-:W-:-:S03]  /*0b50*/  VIADD R6, R13, 0x18 ;  /* 0x000000180d067836 */ /* 0x000fc60000000000 */
[----:B------:R-:W-:Y:S02]  /*0b60*/  P2R R7, PR, R7, 0xf ;  /* 0x0000000f07077803 */ /* 0x000fe40000000000 */
[----:B------:R-:W-:Y:S02]  /*0b70*/  ISETP.NE.AND P3, PT, RZ, UR20, PT ;  /* 0x00000014ff007c0c */ /* 0x000fe4000bf65270 */
[C---:B------:R-:W-:Y:S02]  /*0b80*/  ISETP.LT.AND P1, PT, R12.reuse, R49, !P6 ;  /* 0x000000310c00720c */ /* 0x040fe40007721270 */
[----:B------:R-:W-:-:S04]  /*0b90*/  ISETP.GE.OR P0, PT, R12, R48, !P3 ;  /* 0x000000300c00720c */ /* 0x000fc80005f06670 */
[----:B------:R-:W-:Y:S02]  /*0ba0*/  PLOP3.LUT P2, PT, P1, P0, PT, 0x80, 0x0 ;  /* 0x000000000000781c */ /* 0x000fe40000f41070 */
[C---:B------:R-:W-:Y:S02]  /*0bb0*/  ISETP.LT.AND P1, PT, R12.reuse, R49, !P5 ;  /* 0x000000310c00720c */ /* 0x040fe40006f21270 */
[----:B------:R-:W-:Y:S02]  /*0bc0*/  ISETP.GE.OR P0, PT, R12, R47, !P3 ;  /* 0x0000002f0c00720c */ /* 0x000fe40005f06670 */
[----:B------:R-:W-:Y:S02]  /*0bd0*/  P2R R15, PR, RZ, 0x4 ;  /* 0x00000004ff0f7803 */ /* 0x000fe40000000000 */
[----:B------:R-:W-:Y:S02]  /*0be0*/  PLOP3.LUT P4, PT, P1, P0, PT, 0x80, 0x0 ;  /* 0x000000000000781c */ /* 0x000fe40000f81070 */
[----:B------:R-:W-:-:S02]  /*0bf0*/  ISETP.LT.AND P1, PT, R6, R49, !P6 ;  /* 0x000000310600720c */ /* 0x000fc40007721270 */
[----:B------:R-:W-:-:S04]  /*0c00*/  ISETP.GE.OR P0, PT, R6, R48, !P3 ;  /* 0x000000300600720c */ /* 0x000fc80005f06670 */
[----:B------:R-:W-:Y:S02]  /*0c10*/  PLOP3.LUT P2, PT, P1, P0, PT, 0x80, 0x0 ;  /* 0x000000000000781c */ /* 0x000fe40000f41070 */
[C---:B------:R-:W-:Y:S02]  /*0c20*/  ISETP.LT.AND P1, PT, R6.reuse, R49, !P5 ;  /* 0x000000310600720c */ /* 0x040fe40006f21270 */
[----:B------:R-:W-:-:S04]  /*0c30*/  ISETP.GE.OR P0, PT, R6, R47, !P3 ;  /* 0x0000002f0600720c */ /* 0x000fc80005f06670 */
[----:B------:R-:W-:Y:S02]  /*0c40*/  PLOP3.LUT P3, PT, P1, P0, PT, 0x80, 0x0 ;  /* 0x000000000000781c */ /* 0x000fe40000f61070 */
[-C--:B------:R-:W-:Y:S02]  /*0c50*/  ISETP.GE.AND P0, PT, R48, R12.reuse, PT ;  /* 0x0000000c3000720c */ /* 0x080fe40003f06270 */
[----:B------:R-:W-:Y:S02]  /*0c60*/  ISETP.NE.AND P1, PT, R15, RZ, PT ;  /* 0x000000ff0f00720c */ /* 0x000fe40003f25270 */
[----:B------:R-:W-:Y:S02]  /*0c70*/  SEL R16, RZ, 0x1, !P0 ;  /* 0x00000001ff107807 */ /* 0x000fe40004000000 */
[----:B------:R-:W-:Y:S02]  /*0c80*/  ISETP.GE.AND P0, PT, R47, R12, PT ;  /* 0x0000000c2f00720c */ /* 0x000fe40003f06270 */
[----:B------:R-:W-:-:S02]  /*0c90*/  LOP3.LUT R16, R16, UR20, RZ, 0xfc, !PT ;  /* 0x0000001410107c12 */ /* 0x000fc4000f8efcff */
[----:B------:R-:W-:Y:S02]  /*0ca0*/  SEL R15, RZ, 0x1, !P0 ;  /* 0x00000001ff0f7807 */ /* 0x000fe40004000000 */
[-C--:B------:R-:W-:Y:S02]  /*0cb0*/  ISETP.GE.AND P0, PT, R48, R6.reuse, PT ;  /* 0x000000063000720c */ /* 0x080fe40003f06270 */
[----:B------:R-:W-:Y:S02]  /*0cc0*/  LOP3.LUT R15, R15, UR20, RZ, 0xfc, !PT ;  /* 0x000000140f0f7c12 */ /* 0x000fe4000f8efcff */
[----:B------:R-:W-:Y:S02]  /*0cd0*/  SEL R12, RZ, 0x1, !P0 ;  /* 0x00000001ff0c7807 */ /* 0x000fe40004000000 */
[----:B------:R-:W-:Y:S02]  /*0ce0*/  ISETP.GE.AND P0, PT, R47, R6, PT ;  /* 0x000000062f00720c */ /* 0x000fe40003f06270 */
[----:B------:R-:W-:-:S02]  /*0cf0*/  LOP3.LUT R12, R12, UR20, RZ, 0xfc, !PT ;  /* 0x000000140c0c7c12 */ /* 0x000fc4000f8efcff */
[----:B------:R-:W-:Y:S02]  /*0d00*/  SEL R6, RZ, 0x1, !P0 ;  /* 0x00000001ff067807 */ /* 0x000fe40004000000 */
[----:B------:R-:W-:Y:S02]  /*0d10*/  PRMT R16, R16, 0x9910, RZ ;  /* 0x0000991010107816 */ /* 0x000fe400000000ff */
[----:B------:R-:W-:Y:S02]  /*0d20*/  LOP3.LUT R6, R6, UR20, RZ, 0xfc, !PT ;  /* 0x0000001406067c12 */ /* 0x000fe4000f8efcff */
[----:B------:R-:W-:Y:S02]  /*0d30*/  PRMT R15, R15, 0x9910, RZ ;  /* 0x000099100f0f7816 */ /* 0x000fe400000000ff */
[----:B------:R-:W-:Y:S02]  /*0d40*/  PRMT R6, R6, 0x9910, RZ ;  /* 0x0000991006067816 */ /* 0x000fe400000000ff */
[----:B------:R-:W-:-:S02]  /*0d50*/  PRMT R12, R12, 0x9910, RZ ;  /* 0x000099100c0c7816 */ /* 0x000fc400000000ff */
[----:B------:R-:W-:Y:S02]  /*0d60*/  ISETP.NE.AND P0, PT, R16, RZ, P1 ;  /* 0x000000ff1000720c */ /* 0x000fe40000f05270 */
[----:B------:R-:W-:Y:S02]  /*0d70*/  ISETP.NE.AND P3, PT, R6, RZ, P3 ;  /* 0x000000ff0600720c */ /* 0x000fe40001f65270 */
[----:B------:R-:W-:Y:S01]  /*0d80*/  ISETP.NE.AND P1, PT, R15, RZ, P4 ;  /* 0x000000ff0f00720c */ /* 0x000fe20002725270 */
[----:B------:R-:W-:Y:S01]  /*0d90*/  VIADD R15, R13, 0x20 ;  /* 0x000000200d0f7836 */ /* 0x000fe20000000000 */
[----:B------:R-:W-:Y:S01]  /*0da0*/  ISETP.NE.AND P2, PT, R12, RZ, P2 ;  /* 0x000000ff0c00720c */ /* 0x000fe20001745270 */
[----:B------:R-:W-:Y:S01]  /*0db0*/  VIADD R12, R30, 0x20 ;  /* 0x000000201e0c7836 */ /* 0x000fe20000000000 */
[----:B------:R-:W-:Y:S02]  /*0dc0*/  SEL R6, RZ, 0x1, !P0 ;  /* 0x00000001ff067807 */ /* 0x000fe40004000000 */
[----:B------:R-:W-:-:S02]  /*0dd0*/  ISETP.NE.AND P4, PT, R50, RZ, PT ;  /* 0x000000ff3200720c */ /* 0x000fc40003f85270 */
[----:B------:R-:W-:Y:S02]  /*0de0*/  P2R R6, PR, R6, 0xf ;  /* 0x0000000f06067803 */ /* 0x000fe40000000000 */
[----:B------:R-:W-:Y:S02]  /*0df0*/  ISETP.NE.AND P1, PT, R53, RZ, PT ;  /* 0x000000ff3500720c */ /* 0x000fe40003f25270 */
[----:B------:R-:W-:Y:S02]  /*0e00*/  ISETP.NE.AND P2, PT, R52, RZ, PT ;  /* 0x000000ff3400720c */ /* 0x000fe40003f45270 */
[----:B------:R-:W-:Y:S02]  /*0e10*/  ISETP.NE.AND P3, PT, R51, RZ, PT ;  /* 0x000000ff3300720c */ /* 0x000fe40003f65270 */
[CC--:B------:R-:W-:Y:S02]  /*0e20*/  ISETP.LT.AND P0, PT, R12.reuse, R49.reuse, !P1 ;  /* 0x000000310c00720c */ /* 0x0c0fe40004f01270 */
[----:B------:R-:W-:-:S02]  /*0e30*/  ISETP.LT.AND P1, PT, R12, R49, !P2 ;  /* 0x000000310c00720c */ /* 0x000fc40005721270 */
        /* <DEDUP_REMOVED lines=37> */
[----:B------:R-:W-:Y:S01]  /*1090*/  ISETP.NE.AND P1, PT, R16, RZ, P4 ;  /* 0x000000ff1000720c */ /* 0x000fe20002725270 */
[----:B------:R-:W-:Y:S01]  /*10a0*/  IMAD.WIDE.U32 R16, R22, UR4, R30 ;  /* 0x0000000416107c25 */ /* 0x000fe2000f8e001e */
[----:B------:R-:W-:Y:S01]  /*10b0*/  ISETP.NE.AND P2, PT, R15, RZ, P2 ;  /* 0x000000ff0f00720c */ /* 0x000fe20001745270 */
[----:B------:R-:W-:Y:S01]  /*10c0*/  ULDC.64 UR4, c[0x0][0x258] ;  /* 0x0000960000047ab9 */ /* 0x000fe20000000a00 */
[----:B------:R-:W-:Y:S01]  /*10d0*/  ISETP.NE.AND P3, PT, R12, RZ, P3 ;  /* 0x000000ff0c00720c */ /* 0x000fe20001f65270 */
[----:B------:R-:W-:Y:S01]  /*10e0*/  IMAD.IADD R12, R17, 0x1, R21 ;  /* 0x00000001110c7824 */ /* 0x000fe200078e0215 */
[----:B------:R-:W-:Y:S02]  /*10f0*/  SEL R57, RZ, 0x1, !P0 ;  /* 0x00000001ff397807 */ /* 0x000fe40004000000 */
[----:B------:R-:W-:-:S02]  /*1100*/  SHF.R.S32.HI R15, RZ, 0x1f, R14 ;  /* 0x0000001fff0f7819 */ /* 0x000fc4000001140e */
[----:B------:R-:W-:Y:S02]  /*1110*/  P2R R57, PR, R57, 0xf ;  /* 0x0000000f39397803 */ /* 0x000fe40000000000 */
[----:B----4-:R-:W-:Y:S01]  /*1120*/  LEA R24, P0, R16, R2, 0x3 ;  /* 0x0000000210187211 */ /* 0x010fe200078018ff */
[----:B------:R-:W-:-:S03]  /*1130*/  IMAD.WIDE.U32 R14, R13, UR4, R14 ;  /* 0x000000040d0e7c25 */ /* 0x000fc6000f8e000e */
[----:B------:R-:W-:Y:S02]  /*1140*/  LEA.HI.X R25, R16, R3, R12, 0x3, P0 ;  /* 0x0000000310197211 */ /* 0x000fe400000f1c0c */
[----:B------:R-:W-:Y:S02]  /*1150*/  SHF.R.S32.HI R12, RZ, 0x1f, R13 ;  /* 0x0000001fff0c7819 */ /* 0x000fe4000001140d */
[----:B------:R-:W-:Y:S02]  /*1160*/  LEA R26, P0, R14, R4, 0x3 ;  /* 0x000000040e1a7211 */ /* 0x000fe400078018ff */
[----:B------:R-:W-:Y:S01]  /*1170*/  SHF.R.S32.HI R4, RZ, 0x1f, R10 ;  /* 0x0000001fff047819 */ /* 0x000fe2000001140a */
[----:B------:R-:W-:Y:S01]  /*1180*/  IMAD R12, R12, UR4, RZ ;  /* 0x000000040c0c7c24 */ /* 0x000fe2000f8e02ff */
[----:B------:R-:W-:Y:S02]  /*1190*/  UMOV UR4, 0x400 ;  /* 0x0000040000047882 */ /* 0x000fe40000000000 */
[CC--:B------:R-:W-:Y:S01]  /*11a0*/  LEA.HI R18, R4.reuse, R10.reuse, RZ, 0x2 ;  /* 0x0000000a04127211 */ /* 0x0c0fe200078f10ff */
[----:B------:R-:W-:Y:S01]  /*11b0*/  IMAD R12, R13, UR5, R12 ;  /* 0x000000050d0c7c24 */ /* 0x000fe2000f8e020c */
[----:B--2---:R-:W-:Y:S01]  /*11c0*/  ULEA UR6, UR6, UR4, 0x18 ;  /* 0x0000000406067291 */ /* 0x004fe2000f8ec03f */
[----:B------:R-:W-:-:S02]  /*11d0*/  LEA.HI R4, R4, R10, RZ, 0x3 ;  /* 0x0000000a04047211 */ /* 0x000fc400078f18ff */
[----:B------:R-:W-:Y:S01]  /*11e0*/  IMAD.IADD R12, R15, 0x1, R12 ;  /* 0x000000010f0c7824 */ /* 0x000fe200078e020c */
[----:B------:R-:W-:Y:S01]  /*11f0*/  SHF.R.S32.HI R13, RZ, 0x2, R18 ;  /* 0x00000002ff0d7819 */ /* 0x000fe20000011412 */
[----:B------:R-:W-:Y:S01]  /*1200*/  ULDC.64 UR4, c[0x0][0x250] ;  /* 0x0000940000047ab9 */ /* 0x000fe20000000a00 */
[----:B------:R-:W-:Y:S01]  /*1210*/  SHF.R.U32.HI R4, RZ, 0x3, R4 ;  /* 0x00000003ff047819 */ /* 0x000fe20000011604 */
[----:B------:R-:W-:Y:S01]  /*1220*/  UIADD3 UR11, UP0, UR12, -UR4, URZ ;  /* 0x800000040c0b7290 */ /* 0x000fe2000ff1e03f */
[----:B------:R-:W-:Y:S02]  /*1230*/  LEA.HI.X R27, R14, R5, R12, 0x3, P0 ;  /* 0x000000050e1b7211 */ /* 0x000fe400000f1c0c */
[----:B------:R-:W-:Y:S01]  /*1240*/  SHF.R.S32.HI R12, RZ, 0x1f, R19 ;  /* 0x0000001fff0c7819 */ /* 0x000fe20000011413 */
[----:B------:R-:W-:Y:S01]  /*1250*/  UIADD3.X UR10, UR13, ~UR5, URZ, UP0, !UPT ;  /* 0x800000050d0a7290 */ /* 0x000fe200087fe43f */
[----:B------:R-:W-:Y:S01]  /*1260*/  LOP3.LUT R5, R13, 0x2, RZ, 0xc0, !PT ;  /* 0x000000020d057812 */ /* 0x000fe200078ec0ff */
[----:B------:R-:W-:Y:S01]  /*1270*/  UIADD3 UR9, UP1, UP0, UR11, UR14, UR9 ;  /* 0x0000000e0b097290 */ /* 0x000fe2000f83e009 */
[----:B------:R-:W-:-:S02]  /*1280*/  LEA.HI R12, R12, R19, RZ, 0x4 ;  /* 0x000000130c0c7211 */ /* 0x000fc400078f20ff */
[----:B------:R-:W-:Y:S01]  /*1290*/  LOP3.LUT R14, R18, 0x7ffffffc, RZ, 0xc0, !PT ;  /* 0x7ffffffc120e7812 */ /* 0x000fe200078ec0ff */
[----:B------:R-:W-:Y:S01]  /*12a0*/  IMAD.SHL.U32 R5, R5, 0x4, RZ ;  /* 0x0000000405057824 */ /* 0x000fe200078e00ff */
[----:B------:R-:W-:Y:S01]  /*12b0*/  LOP3.LUT R12, R12, 0xfffffff0, RZ, 0xc0, !PT ;  /* 0xfffffff00c0c7812 */ /* 0x000fe200078ec0ff */
[----:B------:R-:W-:Y:S01]  /*12c0*/  UIADD3.X UR8, UR10, UR15, UR8, UP1, UP0 ;  /* 0x0000000f0a087290 */ /* 0x000fe20008fe0408 */
[----:B------:R-:W-:Y:S01]  /*12d0*/  LOP3.LUT R13, R13, 0x1, RZ, 0xc0, !PT ;  /* 0x000000010d0d7812 */ /* 0x000fe200078ec0ff */
[----:B------:R-:W-:Y:S01]  /*12e0*/  IMAD.IADD R14, R10, 0x1, -R14 ;  /* 0x000000010a0e7824 */ /* 0x000fe200078e0a0e */
[----:B------:R-:W-:Y:S01]  /*12f0*/  LOP3.LUT R18, R18, 0xfffffffc, RZ, 0xc0, !PT ;  /* 0xfffffffc12127812 */ /* 0x000fe200078ec0ff */
[----:B------:R-:W-:Y:S01]  /*1300*/  IMAD.IADD R19, R19, 0x1, -R12 ;  /* 0x0000000113137824 */ /* 0x000fe200078e0a0c */
[----:B------:R-:W-:Y:S01]  /*1310*/  LOP3.LUT R5, R5, 0xfffffffc, R13, 0xe2, !PT ;  /* 0xfffffffc05057812 */ /* 0x000fe200078ee20d */
[----:B------:R-:W-:Y:S01]  /*1320*/  IMAD.SHL.U32 R14, R14, 0x2, RZ ;  /* 0x000000020e0e7824 */ /* 0x000fe200078e00ff */
[----:B------:R-:W-:Y:S01]  /*1330*/  IADD3 R32, P0, R24, UR14, RZ ;  /* 0x0000000e18207c10 */ /* 0x000fe2000ff1e0ff */
[----:B------:R-:W-:Y:S01]  /*1340*/  UIADD3 UR22, UP0, UR9, UR4, URZ ;  /* 0x0000000409167290 */ /* 0x000fe2000ff1e03f */
[----:B------:R-:W-:Y:S01]  /*1350*/  SHF.R.S32.HI R13, RZ, 0x1f, R19 ;  /* 0x0000001fff0d7819 */ /* 0x000fe20000011413 */
[----:B------:R-:W-:Y:S01]  /*1360*/  ULDC.64 UR10, c[0x0][0x270] ;  /* 0x00009c00000a7ab9 */ /* 0x000fe20000000a00 */
[-C--:B------:R-:W-:Y:S01]  /*1370*/  LEA.HI R16, R19, R19.reuse, RZ, 0x1 ;  /* 0x0000001313107211 */ /* 0x080fe200078f08ff */
[----:B------:R-:W-:Y:S01]  /*1380*/  UIADD3.X UR21, UR8, UR5, URZ, UP0, !UPT ;  /* 0x0000000508157290 */ /* 0x000fe200087fe43f */
[----:B------:R-:W-:-:S02]  /*1390*/  LEA.HI R13, R13, R19, RZ, 0x3 ;  /* 0x000000130d0d7211 */ /* 0x000fc400078f18ff */
[----:B------:R-:W-:Y:S01]  /*13a0*/  LOP3.LUT R15, R16, 0x1ffffffe, RZ, 0xc0, !PT ;  /* 0x1ffffffe100f7812 */ /* 0x000fe200078ec0ff */
[----:B------:R-:W-:Y:S01]  /*13b0*/  ULDC.64 UR8, c[0x0][0x268] ;  /* 0x00009a0000087ab9 */ /* 0x000fe20000000a00 */
[--C-:B------:R-:W-:Y:S01]  /*13c0*/  SHF.R.S32.HI R17, RZ, 0x1, R16.reuse ;  /* 0x00000001ff117819 */ /* 0x100fe20000011410 */
[----:B------:R-:W-:Y:S01]  /*13d0*/  ULDC.64 UR4, c[0x0][0x278] ;  /* 0x00009e0000047ab9 */ /* 0x000fe20000000a00 */
[----:B------:R-:W-:Y:S01]  /*13e0*/  SHF.R.S32.HI R16, RZ, 0x1f, R16 ;  /* 0x0000001fff107819 */ /* 0x000fe20000011410 */
[----:B------:R-:W-:Y:S01]  /*13f0*/  IMAD.IADD R15, R19, 0x1, -R15 ;  /* 0x00000001130f7824 */ /* 0x000fe200078e0a0f */
[----:B------:R-:W-:Y:S01]  /*1400*/  LEA.HI.SX32 R13, R13, R14, 0x1d ;  /* 0x0000000e0d0d7211 */ /* 0x000fe200078feaff */
[----:B------:R-:W-:Y:S01]  /*1410*/  UIADD3 UR26, UP1, UR10, -UR4, URZ ;  /* 0x800000040a1a7290 */ /* 0x000fe2000ff3e03f */
[----:B------:R-:W-:Y:S02]  /*1420*/  SHF.R.S32.HI R14, RZ, 0x1f, R0 ;  /* 0x0000001fff0e7819 */ /* 0x000fe40000011400 */
[----:B------:R-:W-:Y:S01]  /*1430*/  LEA.HI R16, R16, R17, RZ, 0x2 ;  /* 0x0000001110107211 */ /* 0x000fe200078f10ff */
[----:B------:R-:W-:Y:S01]  /*1440*/  IMAD R13, R15, 0x8, R13 ;  /* 0x000000080f0d7824 */ /* 0x000fe200078e020d */
[----:B------:R-:W-:Y:S01]  /*1450*/  LEA.HI R0, R14, R0, RZ, 0x4 ;  /* 0x000000000e007211 */ /* 0x000fe200078f20ff */
[----:B------:R-:W-:Y:S01]  /*1460*/  UIADD3 UR26, UP0, UR26, UR8, URZ ;  /* 0x000000081a1a7290 */ /* 0x000fe2000ff1e03f */
[----:B------:R-:W-:-:S02]  /*1470*/  LOP3.LUT R16, R16, 0x7fffffc, RZ, 0xc0, !PT ;  /* 0x07fffffc10107812 */ /* 0x000fc400078ec0ff */
[----:B------:R-:W-:Y:S01]  /*1480*/  LEA.HI.SX32 R23, R0, -UR23, 0x1c ;  /* 0x8000001700177c11 */ /* 0x000fe2000f8fe2ff */
[----:B------:R-:W-:Y:S01]  /*1490*/  UIADD3.X UR27, UR9, UR11, ~UR5, UP0, UP1 ;  /* 0x0000000b091b7290 */ /* 0x000fe200087e2c05 */
[----:B------:R-:W-:Y:S01]  /*14a0*/  IADD3 R16, R18, R17, -R16 ;  /* 0x0000001112107210 */ /* 0x000fe20007ffe810 */
[----:B------:R-:W-:Y:S01]  /*14b0*/  UIADD3 UR26, UP0, UR26, UR4, URZ ;  /* 0x000000041a1a7290 */ /* 0x000fe2000ff1e03f */
[----:B------:R-:W-:Y:S02]  /*14c0*/  ISETP.NE.AND P1, PT, R23, RZ, PT ;  /* 0x000000ff1700720c */ /* 0x000fe40003f25270 */
[----:B------:R-:W-:Y:S01]  /*14d0*/  LOP3.LUT R5, R5, R13, RZ, 0x3c, !PT ;  /* 0x0000000d05057212 */ /* 0x000fe200078e3cff */
[----:B------:R-:W-:Y:S01]  /*14e0*/  IMAD R16, R16, 0x20, R12 ;  /* 0x0000002010107824 */ /* 0x000fe200078e020c */
[----:B------:R-:W-:Y:S01]  /*14f0*/  SEL R12, R11, RZ, P1 ;  /* 0x000000ff0b0c7207 */ /* 0x000fe20000800000 */
[----:B------:R-:W-:Y:S01]  /*1500*/  UIADD3.X UR27, UR27, UR5, URZ, UP0, !UPT ;  /* 0x000000051b1b7290 */ /* 0x000fe200087fe43f */
[----:B------:R-:W-:Y:S01]  /*1510*/  IADD3.X R33, R25, UR15, RZ, P0, !PT ;  /* 0x0000000f19217c10 */ /* 0x000fe200087fe4ff */
[----:B------:R-:W-:Y:S01]  /*1520*/  IMAD.IADD R5, R5, 0x1, R16 ;  /* 0x0000000105057824 */ /* 0x000fe200078e0210 */
[----:B------:R-:W-:Y:S01]  /*1530*/  SHF.R.S32.HI R13, RZ, 0x1f, R9 ;  /* 0x0000001fff0d7819 */ /* 0x000fe20000011409 */
[----:B------:R-:W-:Y:S01]  /*1540*/  IMAD.SHL.U32 R11, R12, 0x8, RZ ;  /* 0x000000080c0b7824 */ /* 0x000fe200078e00ff */
[----:B------:R-:W-:Y:S01]  /*1550*/  SEL R8, R8, RZ, P1 ;  /* 0x000000ff08087207 */ /* 0x000fe20000800000 */
[----:B------:R-:W-:Y:S01]  /*1560*/  IMAD.SHL.U32 R46, R5, 0x8, RZ ;  /* 0x00000008052e7824 */ /* 0x000fe200078e00ff */
[----:B------:R-:W-:-:S02]  /*1570*/  LEA.HI R13, R13, R9, RZ, 0x2 ;  /* 0x000000090d0d7211 */ /* 0x000fc400078f10ff */
[----:B------:R-:W-:Y:S01]  /*1580*/  LOP3.LUT P0, RZ, R11, 0x8, RZ, 0xc0, !PT ;  /* 0x000000080bff7812 */ /* 0x000fe2000780c0ff */
[----:B------:R-:W-:Y:S01]  /*1590*/  VIADD R5, R46, UR6 ;  /* 0x000000062e057c36 */ /* 0x000fe20008000000 */
[----:B------:R-:W-:Y:S01]  /*15a0*/  LOP3.LUT R13, R13, 0xfffffffc, RZ, 0xc0, !PT ;  /* 0xfffffffc0d0d7812 */ /* 0x000fe200078ec0ff */
[----:B------:R-:W-:Y:S01]  /*15b0*/  IMAD.SHL.U32 R11, R12, 0x4, RZ ;  /* 0x000000040c0b7824 */ /* 0x000fe200078e00ff */
[----:B------:R-:W-:-:S03]  /*15c0*/  ISETP.NE.AND P1, PT, R23, 0x1, PT ;  /* 0x000000011700780c */ /* 0x000fc60003f25270 */
[----:B------:R-:W-:Y:S01]  /*15d0*/  IMAD.IADD R9, R9, 0x1, -R13 ;  /* 0x0000000109097824 */ /* 0x000fe200078e0a0d */
[----:B------:R-:W-:Y:S02]  /*15e0*/  SEL R7, R7, RZ, P1 ;  /* 0x000000ff07077207 */ /* 0x000fe40000800000 */
[----:B------:R-:W-:-:S03]  /*15f0*/  SEL R6, R6, RZ, P1 ;  /* 0x000000ff06067207 */ /* 0x000fc60000800000 */
[----:B------:R-:W-:Y:S01]  /*1600*/  @!PT LDS RZ, [RZ] ;  /* 0x00000000fffff984 */ /* 0x000fe20000000800 */
[----:B------:R-:W-:Y:S01]  /*1610*/  @!PT LDS RZ, [RZ] ;  /* 0x00000000fffff984 */ /* 0x000fe20000000800 */
[----:B------:R-:W-:Y:S01]  /*1620*/  @!PT LDS RZ, [RZ] ;  /* 0x00000000fffff984 */ /* 0x000fe20000000800 */
[----:B------:R-:W-:Y:S01]  /*1630*/  LDGSTS.E.LTC128B.64 [R5], desc[UR24][R24.64], P0 ;  /* 0x0000000018057fae */ /* 0x000fe20008121b58 */
[----:B------:R-:W-:Y:S01]  /*1640*/  LOP3.LUT P0, RZ, R11, 0x8, RZ, 0xc0, !PT ;  /* 0x000000080bff7812 */ /* 0x000fe2000780c0ff */
[----:B------:R-:W-:-:S12]  /*1650*/  IMAD.SHL.U32 R11, R12, 0x2, RZ ;  /* 0x000000020c0b7824 */ /* 0x000fd800078e00ff */
[----:B------:R-:W-:Y:S01]  /*1660*/  LDGSTS.E.LTC128B.64 [R5+0x100], desc[UR24][R32.64], P0 ;  /* 0x0010000020057fae */ /* 0x000fe20008121b58 */
[----:B------:R-:W-:-:S04]  /*1670*/  IADD3 R16, P0, R32, UR14, RZ ;  /* 0x0000000e20107c10 */ /* 0x000fc8000ff1e0ff */
[----:B------:R-:W-:Y:S02]  /*1680*/  IADD3.X R17, R33, UR15, RZ, P0, !PT ;  /* 0x0000000f21117c10 */ /* 0x000fe400087fe4ff */
[----:B------:R-:W-:-:S04]  /*1690*/  IADD3 R14, P0, R16, UR14, RZ ;  /* 0x0000000e100e7c10 */ /* 0x000fc8000ff1e0ff */
[----:B------:R-:W-:Y:S02]  /*16a0*/  IADD3.X R15, R17, UR15, RZ, P0, !PT ;  /* 0x0000000f110f7c10 */ /* 0x000fe400087fe4ff */
[----:B------:R-:W-:Y:S02]  /*16b0*/  LOP3.LUT P0, RZ, R11, 0x8, RZ, 0xc0, !PT ;  /* 0x000000080bff7812 */ /* 0x000fe4000780c0ff */
[----:B------:R-:W-:-:S04]  /*16c0*/  LOP3.LUT R11, R10, 0x6, RZ, 0xc0, !PT ;  /* 0x000000060a0b7812 */ /* 0x000fc800078ec0ff */
[----:B------:R-:W-:-:S07]  /*16d0*/  SHF.R.U32.HI R11, RZ, 0x1, R11 ;  /* 0x00000001ff0b7819 */ /* 0x000fce000001160b */
[----:B------:R-:W-:Y:S01]  /*16e0*/  LDGSTS.E.LTC128B.64 [R5+0x200], desc[UR24][R16.64], P0 ;  /* 0x0020000010057fae */ /* 0x000fe20008121b58 */
[----:B------:R-:W-:Y:S01]  /*16f0*/  LOP3.LUT P0, RZ, R12, 0x8, RZ, 0xc0, !PT ;  /* 0x000000080cff7812 */ /* 0x000fe2000780c0ff */
[----:B------:R-:W-:-:S05]  /*1700*/  IMAD.SHL.U32 R12, R10, 0x4, RZ ;  /* 0x000000040a0c7824 */ /* 0x000fca00078e00ff */
[----:B------:R-:W-:Y:S02]  /*1710*/  LOP3.LUT R12, R11, 0x4, R12, 0xf8, !PT ;  /* 0x000000040b0c7812 */ /* 0x000fe400078ef80c */
[----:B------:R-:W-:Y:S02]  /*1720*/  LOP3.LUT R11, R13, R11, RZ, 0xfc, !PT ;  /* 0x0000000b0d0b7212 */ /* 0x000fe400078efcff */
[----:B------:R-:W-:Y:S01]  /*1730*/  LOP3.LUT R12, R12, 0x1, R9, 0x78, !PT ;  /* 0x000000010c0c7812 */ /* 0x000fe200078e7809 */
[----:B------:R-:W-:Y:S02]  /*1740*/  IMAD.SHL.U32 R9, R9, 0x2, RZ ;  /* 0x0000000209097824 */ /* 0x000fe400078e00ff */
[----:B------:R2:W-:Y:S02]  /*1750*/  LDGSTS.E.LTC128B.64 [R5+0x300], desc[UR24][R14.64], P0 ;  /* 0x003000000e057fae */ /* 0x0005e40008121b58 */
[----:B------:R-:W-:-:S05]  /*1760*/  IMAD R4, R12, 0x2, R4 ;  /* 0x000000020c047824 */ /* 0x000fca00078e0204 */
[----:B------:R-:W-:-:S05]  /*1770*/  LOP3.LUT R4, R4, 0x4, R9, 0x78, !PT ;  /* 0x0000000404047812 */ /* 0x000fca00078e7809 */
[----:B------:R-:W-:Y:S02]  /*1780*/  IMAD R11, R11, 0x20, R4 ;  /* 0x000000200b0b7824 */ /* 0x000fe400078e0204 */
[----:B------:R-:W-:-:S03]  /*1790*/  IMAD.SHL.U32 R4, R8, 0x8, RZ ;  /* 0x0000000808047824 */ /* 0x000fc600078e00ff */
[----:B------:R-:W-:Y:S02]  /*17a0*/  LEA R45, R11, UR6, 0x3 ;  /* 0x000000060b2d7c11 */ /* 0x000fe4000f8e18ff */
[----:B--2---:R-:W-:-:S04]  /*17b0*/  IADD3 R14, P0, R24, UR22, RZ ;  /* 0x00000016180e7c10 */ /* 0x004fc8000ff1e0ff */
[----:B------:R-:W-:Y:S02]  /*17c0*/  IADD3.X R15, R25, UR21, RZ, P0, !PT ;  /* 0x00000015190f7c10 */ /* 0x000fe400087fe4ff */
[----:B------:R-:W-:Y:S01]  /*17d0*/  LOP3.LUT P0, RZ, R4, 0x8, RZ, 0xc0, !PT ;  /* 0x0000000804ff7812 */ /* 0x000fe2000780c0ff */
[----:B------:R-:W-:-:S12]  /*17e0*/  IMAD.SHL.U32 R4, R8, 0x4, RZ ;  /* 0x0000000408047824 */ /* 0x000fd800078e00ff */
[----:B------:R-:W-:Y:S01]  /*17f0*/  LDGSTS.E.LTC128B.64 [R45+0x3000], desc[UR24][R26.64], P0 ;  /* 0x030000001a2d7fae */ /* 0x000fe20008121b58 */
[----:B------:R-:W-:Y:S01]  /*1800*/  LOP3.LUT P0, RZ, R4, 0x8, RZ, 0xc0, !PT ;  /* 0x0000000804ff7812 */ /* 0x000fe2000780c0ff */
[----:B------:R-:W-:-:S12]  /*1810*/  IMAD.SHL.U32 R4, R8, 0x2, RZ ;  /* 0x0000000208047824 */ /* 0x000fd800078e00ff */
[----:B------:R-:W-:Y:S01]  /*1820*/  LDGSTS.E.LTC128B.64 [R45+0x3080], desc[UR24][R26.64+0x80], P0 ;  /* 0x030800801a2d7fae */ /* 0x000fe20008121b58 */
[----:B------:R-:W-:-:S04]  /*1830*/  IADD3 R18, P0, R26, UR8, RZ ;  /* 0x000000081a127c10 */ /* 0x000fc8000ff1e0ff */
[----:B------:R-:W-:Y:S02]  /*1840*/  IADD3.X R19, R27, UR9, RZ, P0, !PT ;  /* 0x000000091b137c10 */ /* 0x000fe400087fe4ff */
[----:B------:R-:W-:-:S04]  /*1850*/  IADD3 R16, P0, R14, UR14, RZ ;  /* 0x0000000e0e107c10 */ /* 0x000fc8000ff1e0ff */
[----:B------:R-:W-:Y:S02]  /*1860*/  IADD3.X R17, R15, UR15, RZ, P0, !PT ;  /* 0x0000000f0f117c10 */ /* 0x000fe400087fe4ff */
[----:B------:R-:W-:-:S04]  /*1870*/  IADD3 R12, P0, R16, UR14, RZ ;  /* 0x0000000e100c7c10 */ /* 0x000fc8000ff1e0ff */
[----:B------:R-:W-:Y:S02]  /*1880*/  IADD3.X R13, R17, UR15, RZ, P0, !PT ;  /* 0x0000000f110d7c10 */ /* 0x000fe400087fe4ff */
[----:B------:R-:W-:-:S04]  /*1890*/  IADD3 R10, P0, R12, UR14, RZ ;  /* 0x0000000e0c0a7c10 */ /* 0x000fc8000ff1e0ff */
[----:B------:R-:W-:Y:S02]  /*18a0*/  IADD3.X R11, R13, UR15, RZ, P0, !PT ;  /* 0x0000000f0d0b7c10 */ /* 0x000fe400087fe4ff */
[----:B------:R-:W-:Y:S01]  /*18b0*/  LOP3.LUT P0, RZ, R4, 0x8, RZ, 0xc0, !PT ;  /* 0x0000000804ff7812 */ /* 0x000fe2000780c0ff */
[----:B------:R-:W-:-:S12]  /*18c0*/  IMAD.SHL.U32 R4, R7, 0x8, RZ ;  /* 0x0000000807047824 */ /* 0x000fd800078e00ff */
[----:B------:R-:W-:Y:S01]  /*18d0*/  LDGSTS.E.LTC128B.64 [R45+0x3800], desc[UR24][R18.64], P0 ;  /* 0x03800000122d7fae */ /* 0x000fe20008121b58 */
[----:B------:R-:W-:-:S13]  /*18e0*/  LOP3.LUT P0, RZ, R8, 0x8, RZ, 0xc0, !PT ;  /* 0x0000000808ff7812 */ /* 0x000fda000780c0ff */
[----:B------:R2:W-:Y:S01]  /*18f0*/  LDGSTS.E.LTC128B.64 [R45+0x3880], desc[UR24][R18.64+0x80], P0 ;  /* 0x03880080122d7fae */ /* 0x0005e20008121b58 */
[----:B------:R-:W-:Y:S01]  /*1900*/  LOP3.LUT P0, RZ, R4, 0x8, RZ, 0xc0, !PT ;  /* 0x0000000804ff7812 */ /* 0x000fe2000780c0ff */
[C---:B------:R-:W-:Y:S02]  /*1910*/  IMAD.SHL.U32 R4, R7.reuse, 0x4, RZ ;  /* 0x0000000407047824 */ /* 0x040fe400078e00ff */
[----:B------:R-:W0:Y:S10]  /*1920*/  LDGDEPBAR ;  /* 0x00000000000079af */ /* 0x000e340000000000 */
[----:B------:R-:W-:Y:S01]  /*1930*/  LDGSTS.E.LTC128B.64 [R5+0x1000], desc[UR24][R14.64], P0 ;  /* 0x010000000e057fae */ /* 0x000fe20008121b58 */
[----:B------:R-:W-:Y:S01]  /*1940*/  LOP3.LUT P0, RZ, R4, 0x8, RZ, 0xc0, !PT ;  /* 0x0000000804ff7812 */ /* 0x000fe2000780c0ff */
[----:B------:R-:W-:Y:S01]  /*1950*/  IMAD.SHL.U32 R4, R7, 0x2, RZ ;  /* 0x0000000207047824 */ /* 0x000fe200078e00ff */
[----:B--2---:R-:W-:-:S11]  /*1960*/  CS2R R18, SRZ ;  /* 0x0000000000127805 */ /* 0x004fd6000001ff00 */
[----:B------:R2:W-:Y:S01]  /*1970*/  LDGSTS.E.LTC128B.64 [R5+0x1100], desc[UR24][R16.64], P0 ;  /* 0x0110000010057fae */ /* 0x0005e20008121b58 */
[----:B------:R-:W-:Y:S01]  /*1980*/  LOP3.LUT P0, RZ, R4, 0x8, RZ, 0xc0, !PT ;  /* 0x0000000804ff7812 */ /* 0x000fe2000780c0ff */
[----:B------:R-:W-:-:S12]  /*1990*/  IMAD.SHL.U32 R4, R6, 0x8, RZ ;  /* 0x0000000806047824 */ /* 0x000fd800078e00ff */
[----:B------:R3:W-:Y:S01]  /*19a0*/  LDGSTS.E.LTC128B.64 [R5+0x1200], desc[UR24][R12.64], P0 ;  /* 0x012000000c057fae */ /* 0x0007e20008121b58 */
[----:B------:R-:W-:-:S04]  /*19b0*/  IADD3 R8, P0, R26, UR26, RZ ;  /* 0x0000001a1a087c10 */ /* 0x000fc8000ff1e0ff */
[----:B------:R-:W-:Y:S02]  /*19c0*/  IADD3.X R9, R27, UR27, RZ, P0, !PT ;  /* 0x0000001b1b097c10 */ /* 0x000fe400087fe4ff */
[----:B------:R-:W-:Y:S02]  /*19d0*/  LOP3.LUT P0, RZ, R7, 0x8, RZ, 0xc0, !PT ;  /* 0x0000000807ff7812 */ /* 0x000fe4000780c0ff */
[----:B--2---:R-:W-:-:S11]  /*19e0*/  CS2R R16, SRZ ;  /* 0x0000000000107805 */ /* 0x004fd6000001ff00 */
[----:B------:R2:W-:Y:S01]  /*19f0*/  LDGSTS.E.LTC128B.64 [R5+0x1300], desc[UR24][R10.64], P0 ;  /* 0x013000000a057fae */ /* 0x0005e20008121b58 */
[----:B---3--:R-:W-:Y:S02]  /*1a00*/  CS2R R12, SRZ ;  /* 0x00000000000c7805 */ /* 0x008fe4000001ff00 */
[----:B--2---:R-:W-:-:S04]  /*1a10*/  IADD3 R10, P0, R8, UR8, RZ ;  /* 0x00000008080a7c10 */ /* 0x004fc8000ff1e0ff */
[----:B------:R-:W-:Y:S02]  /*1a20*/  IADD3.X R11, R9, UR9, RZ, P0, !PT ;  /* 0x00000009090b7c10 */ /* 0x000fe400087fe4ff */
[----:B------:R-:W-:Y:S01]  /*1a30*/  LOP3.LUT P0, RZ, R4, 0x8, RZ, 0xc0, !PT ;  /* 0x0000000804ff7812 */ /* 0x000fe2000780c0ff */
[----:B------:R-:W-:-:S12]  /*1a40*/  IMAD.SHL.U32 R4, R6, 0x4, RZ ;  /* 0x0000000406047824 */ /* 0x000fd800078e00ff */
[----:B------:R-:W-:Y:S01]  /*1a50*/  LDGSTS.E.LTC128B.64 [R45+0x4000], desc[UR24][R8.64], P0 ;  /* 0x04000000082d7fae */ /* 0x000fe20008121b58 */
[----:B------:R-:W-:Y:S01]  /*1a60*/  LOP3.LUT P0, RZ, R4, 0x8, RZ, 0xc0, !PT ;  /* 0x0000000804ff7812 */ /* 0x000fe2000780c0ff */
[----:B------:R-:W-:-:S12]  /*1a70*/  IMAD.SHL.U32 R4, R6, 0x2, RZ ;  /* 0x0000000206047824 */ /* 0x000fd800078e00ff */
[----:B------:R2:W-:Y:S01]  /*1a80*/  LDGSTS.E.LTC128B.64 [R45+0x4080], desc[UR24][R8.64+0x80], P0 ;  /* 0x04080080082d7fae */ /* 0x0005e20008121b58 */
[----:B------:R-:W-:-:S04]  /*1a90*/  IADD3 R55, P0, R14, UR22, RZ ;  /* 0x000000160e377c10 */ /* 0x000fc8000ff1e0ff */
[----:B------:R-:W-:Y:S02]  /*1aa0*/  IADD3.X R54, R15, UR21, RZ, P0, !PT ;  /* 0x000000150f367c10 */ /* 0x000fe400087fe4ff */
[----:B------:R-:W-:Y:S02]  /*1ab0*/  CS2R R14, SRZ ;  /* 0x00000000000e7805 */ /* 0x000fe4000001ff00 */
[----:B------:R-:W-:Y:S02]  /*1ac0*/  LOP3.LUT P0, RZ, R4, 0x8, RZ, 0xc0, !PT ;  /* 0x0000000804ff7812 */ /* 0x000fe4000780c0ff */
[----:B------:R-:W-:-:S06]  /*1ad0*/  SHF.R.U32.HI R4, RZ, 0x5, R20 ;  /* 0x00000005ff047819 */ /* 0x000fcc0000011614 */
[----:B------:R-:W3:Y:S05]  /*1ae0*/  SHFL.IDX PT, R4, R4, RZ, 0x1f ;  /* 0x00001fff04047589 */ /* 0x000eea00000e0000 */
[----:B------:R-:W-:Y:S01]  /*1af0*/  LDGSTS.E.LTC128B.64 [R45+0x4800], desc[UR24][R10.64], P0 ;  /* 0x048000000a2d7fae */ /* 0x000fe20008121b58 */
[----:B------:R-:W-:Y:S02]  /*1b00*/  LOP3.LUT P0, RZ, R6, 0x8, RZ, 0xc0, !PT ;  /* 0x0000000806ff7812 */ /* 0x000fe4000780c0ff */
[----:B------:R-:W-:Y:S02]  /*1b10*/  CS2R R6, SRZ ;  /* 0x0000000000067805 */ /* 0x000fe4000001ff00 */
[----:B--2---:R-:W-:-:S09]  /*1b20*/  CS2R R8, SRZ ;  /* 0x0000000000087805 */ /* 0x004fd2000001ff00 */
[----:B------:R2:W-:Y:S01]  /*1b30*/  LDGSTS.E.LTC128B.64 [R45+0x4880], desc[UR24][R10.64+0x80], P0 ;  /* 0x048800800a2d7fae */ /* 0x0005e20008121b58 */
[----:B------:R-:W-:-:S03]  /*1b40*/  ISETP.NE.AND P0, PT, R23, 0x2, PT ;  /* 0x000000021700780c */ /* 0x000fc60003f05270 */
[----:B------:R-:W0:Y:S01]  /*1b50*/  LDGDEPBAR ;  /* 0x00000000000079af */ /* 0x000e220000000000 */
[----:B---3--:R-:W-:Y:S02]  /*1b60*/  R2UR UR4, R4 ;  /* 0x00000000040472ca */ /* 0x008fe400000e0000 */
[----:B------:R-:W-:Y:S02]  /*1b70*/  CS2R R4, SRZ ;  /* 0x0000000000047805 */ /* 0x000fe4000001ff00 */
[----:B------:R-:W-:Y:S02]  /*1b80*/  SEL R58, R58, RZ, P0 ;  /* 0x000000ff3a3a7207 */ /* 0x000fe40000000000 */
[----:B------:R-:W-:Y:S02]  /*1b90*/  SEL R57, R57, RZ, P0 ;  /* 0x000000ff39397207 */ /* 0x000fe40000000000 */
[----:B------:R-:W-:-:S05]  /*1ba0*/  ISETP.GE.AND P0, PT, R23, 0x1, PT ;  /* 0x000000011700780c */ /* 0x000fca0003f06270 */
[----:B------:R-:W-:-:S04]  /*1bb0*/  USHF.R.S32.HI UR30, URZ, 0x1f, UR4 ;  /* 0x0000001f3f1e7899 */ /* 0x000fc80008011404 */
[----:B------:R-:W-:-:S04]  /*1bc0*/  ULEA.HI UR30, UR30, UR4, URZ, 0x2 ;  /* 0x000000041e1e7291 */ /* 0x000fc8000f8f103f */
[----:B------:R-:W-:Y:S01]  /*1bd0*/  ULOP3.LUT UR5, UR30, 0xfffffffc, URZ, 0xc0, !UPT ;  /* 0xfffffffc1e057892 */ /* 0x000fe2000f8ec03f */
[----:B--2---:R-:W-:Y:S01]  /*1be0*/  CS2R R10, SRZ ;  /* 0x00000000000a7805 */ /* 0x004fe2000001ff00 */
[----:B------:R-:W-:Y:S01]  /*1bf0*/  USHF.R.S32.HI UR30, URZ, 0x2, UR30 ;  /* 0x000000023f1e7899 */ /* 0x000fe2000801141e */
[----:B------:R-:W-:-:S04]  /*1c00*/  DEPBAR.LE SB0, 0x1 ;  /* 0x000080400000791a */ /* 0x000fc80000000000 */
[----:B------:R-:W-:Y:S02]  /*1c10*/  UIADD3 UR5, UR4, -UR5, URZ ;  /* 0x8000000504057290 */ /* 0x000fe4000fffe03f */
[----:B------:R-:W-:Y:S02]  /*1c20*/  USHF.L.U32 UR4, UR30, 0x9, URZ ;  /* 0x000000091e047899 */ /* 0x000fe4000800063f */
[----:B------:R-:W-:-:S04]  /*1c30*/  ULEA.HI UR29, UR5, UR5, URZ, 0x1 ;  /* 0x00000005051d7291 */ /* 0x000fc8000f8f083f */
[----:B------:R-:W-:Y:S02]  /*1c40*/  ULOP3.LUT UR28, UR29, 0xfffffffe, URZ, 0xc0, !UPT ;  /* 0xfffffffe1d1c7892 */ /* 0x000fe4000f8ec03f */
[----:B------:R-:W-:Y:S02]  /*1c50*/  USHF.R.S32.HI UR29, URZ, 0x1, UR29 ;  /* 0x000000013f1d7899 */ /* 0x000fe4000801141d */
[----:B------:R-:W-:Y:S02]  /*1c60*/  UIADD3 UR28, UR5, -UR28, URZ ;  /* 0x8000001c051c7290 */ /* 0x000fe4000fffe03f */
[----:B------:R-:W-:Y:S02]  /*1c70*/  ULEA UR5, UR29, UR4, 0x4 ;  /* 0x000000041d057291 */ /* 0x000fe4000f8e203f */
[----:B------:R-:W-:Y:S01]  /*1c80*/  ULEA UR4, UR28, UR4, 0x4 ;  /* 0x000000041c047291 */ /* 0x000fe2000f8e203f */
[----:B------:R-:W-:Y:S06]  /*1c90*/  BAR.SYNC.DEFER_BLOCKING 0x0 ;  /* 0x0000000000007b1d */ /* 0x000fec0000010000 */
[----:B------:R-:W-:Y:S05]  /*1ca0*/  @!P0 BRA `(.L_x_3) ;  /* 0x0000000c00a08947 */ /* 0x000fea0003800000 */
[----:B------:R-:W-:Y:S01]  /*1cb0*/  IMAD.U32 R37, RZ, RZ, UR10 ;  /* 0x0000000aff257e24 */ /* 0x000fe2000f8e00ff */
[----:B------:R-:W-:Y:S01]  /*1cc0*/  USHF.L.U64.HI UR13, UR12, 0x1, UR13 ;  /* 0x000000010c0d7899 */ /* 0x000fe2000801020d */
[----:B------:R-:W-:Y:S01]  /*1cd0*/  IMAD.U32 R14, RZ, RZ, UR10 ;  /* 0x0000000aff0e7e24 */ /* 0x000fe2000f8e00ff */
[----:B------:R-:W-:Y:S01]  /*1ce0*/  USHF.L.U32 UR12, UR12, 0x1, URZ ;  /* 0x000000010c0c7899 */ /* 0x000fe2000800063f */
[----:B------:R-:W-:Y:S01]  /*1cf0*/  IMAD.U32 R36, RZ, RZ, UR11 ;  /* 0x0000000bff247e24 */ /* 0x000fe2000f8e00ff */
[----:B------:R-:W-:Y:S01]  /*1d00*/  LEA R37, P0, R37, R26, 0x1 ;  /* 0x0000001a25257211 */ /* 0x000fe200078008ff */
[----:B------:R-:W-:Y:S01]  /*1d10*/  UIMAD UR10, UR15, 0x9, URZ ;  /* 0x000000090f0a78a4 */ /* 0x000fe2000f8e023f */
[----:B------:R-:W-:Y:S01]  /*1d20*/  IMAD.IADD R28, R29, 0x1, R28 ;  /* 0x000000011d1c7824 */ /* 0x000fe200078e021c */
[----:B------:R-:W-:Y:S01]  /*1d30*/  UIMAD.WIDE.U32 UR32, UR14, 0x9, UR12 ;  /* 0x000000090e2078a5 */ /* 0x000fe2000f8e000c */
[----:B------:R-:W-:Y:S01]  /*1d40*/  LEA.HI.X R36, R14, R27, R36, 0x1, P0 ;  /* 0x0000001b0e247211 */ /* 0x000fe200000f0c24 */
[----:B------:R-:W-:Y:S01]  /*1d50*/  UIMAD UR15, UR15, 0x7, URZ ;  /* 0x000000070f0f78a4 */ /* 0x000fe2000f8e023f */
[----:B------:R-:W2:Y:S01]  /*1d60*/  LDC.64 R14, c[0x0][0x240] ;  /* 0x00009000ff0e7b82 */ /* 0x000ea20000000a00 */
[----:B------:R-:W-:Y:S01]  /*1d70*/  IMAD.U32 R38, RZ, RZ, UR10 ;  /* 0x0000000aff267e24 */ /* 0x000fe2000f8e00ff */
[----:B------:R-:W-:Y:S01]  /*1d80*/  UIMAD.WIDE.U32 UR10, UR14, 0x7, UR12 ;  /* 0x000000070e0a78a5 */ /* 0x000fe2000f8e000c */
[C---:B------:R-:W-:Y:S01]  /*1d90*/  IADD3 R39, P0, R24.reuse, UR32, RZ ;  /* 0x0000002018277c10 */ /* 0x040fe2000ff1e0ff */
[----:B------:R-:W-:Y:S01]  /*1da0*/  USHF.R.S32.HI UR4, URZ, 0x1, UR4 ;  /* 0x000000013f047899 */ /* 0x000fe20008011404 */
[----:B------:R-:W-:Y:S01]  /*1db0*/  IMAD.U32 R42, RZ, RZ, UR15 ;  /* 0x0000000fff2a7e24 */ /* 0x000fe2000f8e00ff */
[----:B------:R-:W-:Y:S01]  /*1dc0*/  USHF.L.U32 UR5, UR5, 0x3, URZ ;  /* 0x0000000305057899 */ /* 0x000fe2000800063f */
[----:B------:R-:W-:Y:S01]  /*1dd0*/  IADD3.X R38, R25, UR33, R38, P0, !PT ;  /* 0x0000002119267c10 */ /* 0x000fe200087fe426 */
[----:B------:R-:W-:Y:S01]  /*1de0*/  UIMAD.WIDE.U32 UR36, UR8, 0x3, URZ ;  /* 0x00000003082478a5 */ /* 0x000fe2000f8e003f */
[----:B------:R-:W-:Y:S01]  /*1df0*/  IADD3 R43, P0, R24, UR10, RZ ;  /* 0x0000000a182b7c10 */ /* 0x000fe2000ff1e0ff */
[----:B------:R-:W-:Y:S01]  /*1e00*/  ULDC UR10, c[0x0][0x230] ;  /* 0x00008c00000a7ab9 */ /* 0x000fe20000000800 */
[----:B------:R-:W-:Y:S01]  /*1e10*/  LEA.HI.SX32 R0, R0, 0xffffffff, 0x1c ;  /* 0xffffffff00007811 */ /* 0x000fe200078fe2ff */
[----:B------:R-:W-:Y:S01]  /*1e20*/  IMAD R61, R61, 0x2, R28 ;  /* 0x000000023d3d7824 */ /* 0x000fe200078e021c */
[----:B------:R-:W-:Y:S01]  /*1e30*/  IADD3.X R42, R25, UR11, R42, P0, !PT ;  /* 0x0000000b192a7c10 */ /* 0x000fe200087fe42a */
[----:B------:R-:W-:Y:S01]  /*1e40*/  USHF.L.U32 UR11, UR8, 0x1, URZ ;  /* 0x00000001080b7899 */ /* 0x000fe2000800063f */
[----:B------:R-:W-:Y:S01]  /*1e50*/  VIADD R56, R30, 0x30 ;  /* 0x000000301e387836 */ /* 0x000fe20000000000 */
[----:B------:R-:W-:Y:S01]  /*1e60*/  UIADD3 UR15, UP0, UR36, 0x80, URZ ;  /* 0x00000080240f7890 */ /* 0x000fe2000ff1e03f */
[----:B------:R-:W-:Y:S01]  /*1e70*/  VIADD R60, R0, -UR23 ;  /* 0x80000017003c7c36 */ /* 0x000fe20008000000 */
[----:B------:R-:W-:Y:S01]  /*1e80*/  UMOV UR39, URZ ;  /* 0x0000003f00277c82 */ /* 0x000fe20008000000 */
[----:B------:R-:W-:Y:S01]  /*1e90*/  VIADD R61, R61, 0x38 ;  /* 0x000000383d3d7836 */ /* 0x000fe20000000000 */
[----:B------:R-:W-:Y:S01]  /*1ea0*/  UIADD3 UR33, UR6, 0x2000, URZ ;  /* 0x0000200006217890 */ /* 0x000fe2000fffe03f */
[----:B------:R-:W-:Y:S01]  /*1eb0*/  UMOV UR32, 0x2000 ;  /* 0x0000200000207882 */ /* 0x000fe20000000000 */
[----:B------:R-:W-:Y:S01]  /*1ec0*/  UMOV UR31, 0x2 ;  /* 0x00000002001f7882 */ /* 0x000fe20000000000 */
[----:B--2---:R-:W-:Y:S01]  /*1ed0*/  IMAD.WIDE.U32 R14, R22, UR10, R14 ;  /* 0x0000000a160e7c25 */ /* 0x004fe2000f8e000e */
[----:B------:R-:W-:Y:S01]  /*1ee0*/  USHF.L.U64.HI UR10, UR8, 0x1, UR9 ;  /* 0x00000001080a7899 */ /* 0x000fe20008010209 */
[----:B------:R-:W-:-:S02]  /*1ef0*/  UMOV UR34, 0xffffe000 ;  /* 0xffffe00000227882 */ /* 0x000fc40000000000 */
[----:B------:R-:W-:Y:S01]  /*1f00*/  UMOV UR8, 0x1000 ;  /* 0x0000100000087882 */ /* 0x000fe20000000000 */
[----:B------:R-:W-:Y:S01]  /*1f10*/  IADD3 R14, P0, R30, R14, RZ ;  /* 0x0000000e1e0e7210 */ /* 0x000fe20007f1e0ff */
[----:B------:R-:W-:-:S03]  /*1f20*/  UMOV UR23, 0xfffffdc0 ;  /* 0xfffffdc000177882 */ /* 0x000fc60000000000 */
[----:B------:R-:W-:Y:S02]  /*1f30*/  IADD3.X R21, R31, R21, R15, P0, !PT ;  /* 0x000000151f157210 */ /* 0x000fe400007fe40f */
[----:B------:R-:W-:-:S04]  /*1f40*/  LEA R2, P0, R14, R2, 0x3 ;  /* 0x000000020e027211 */ /* 0x000fc800078018ff */
[----:B------:R-:W-:Y:S02]  /*1f50*/  LEA.HI.X R21, R14, R3, R21, 0x3, P0 ;  /* 0x000000030e157211 */ /* 0x000fe400000f1c15 */
[----:B------:R-:W-:Y:S02]  /*1f60*/  LOP3.LUT R3, R20, 0x1f, RZ, 0xc0, !PT ;  /* 0x0000001f14037812 */ /* 0x000fe400078ec0ff */
[----:B------:R-:W-:Y:S01]  /*1f70*/  IADD3 R41, P0, R2, UR12, RZ ;  /* 0x0000000c02297c10 */ /* 0x000fe2000ff1e0ff */
[----:B------:R-:W-:Y:S01]  /*1f80*/  UIADD3 UR12, UP1, UR11, 0x80, URZ ;  /* 0x000000800b0c7890 */ /* 0x000fe2000ff3e03f */
[----:B------:R-:W-:Y:S02]  /*1f90*/  SHF.R.U32.HI R3, RZ, 0x3, R3 ;  /* 0x00000003ff037819 */ /* 0x000fe40000011603 */
[----:B------:R-:W-:Y:S02]  /*1fa0*/  LOP3.LUT R14, R20, 0x7, RZ, 0xc0, !PT ;  /* 0x00000007140e7812 */ /* 0x000fe400078ec0ff */
[C---:B------:R-:W-:Y:S01]  /*1fb0*/  LOP3.LUT R20, R3.reuse, 0x7, R20, 0x78, !PT ;  /* 0x0000000703147812 */ /* 0x040fe200078e7814 */
[----:B------:R-:W-:Y:S01]  /*1fc0*/  IMAD.SHL.U32 R2, R3, 0x10, RZ ;  /* 0x0000001003027824 */ /* 0x000fe200078e00ff */
[----:B------:R-:W-:Y:S01]  /*1fd0*/  IADD3.X R40, R21, UR13, RZ, P0, !PT ;  /* 0x0000000d15287c10 */ /* 0x000fe200087fe4ff */
[----:B------:R-:W-:-:S02]  /*1fe0*/  UIMAD UR13, UR9, 0x3, URZ ;  /* 0x00000003090d78a4 */ /* 0x000fc4000f8e023f */
[----:B------:R-:W-:Y:S01]  /*1ff0*/  IMAD R3, R3, 0x10, R20 ;  /* 0x0000001003037824 */ /* 0x000fe200078e0214 */
[----:B------:R-:W-:Y:S01]  /*2000*/  LOP3.LUT R2, R2, 0xfffffff0, R14, 0xe2, !PT ;  /* 0xfffffff002027812 */ /* 0x000fe200078ee20e */
[----:B------:R-:W-:Y:S01]  /*2010*/  UIADD3 UR13, UR37, UR13, URZ ;  /* 0x0000000d250d7290 */ /* 0x000fe2000fffe03f */
[----:B------:R-:W-:Y:S01]  /*2020*/  CS2R R14, SRZ ;  /* 0x00000000000e7805 */ /* 0x000fe2000001ff00 */
[----:B------:R-:W-:Y:S01]  /*2030*/  UIADD3.X UR9, URZ, UR10, URZ, UP1, !UPT ;  /* 0x0000000a3f097290 */ /* 0x000fe20008ffe43f */
[----:B------:R-:W-:Y:S01]  /*2040*/  LEA R3, R3, UR6, 0x4 ;  /* 0x0000000603037c11 */ /* 0x000fe2000f8e20ff */
[C---:B------:R-:W-:Y:S01]  /*2050*/  VIADD R20, R2.reuse, UR4 ;  /* 0x0000000402147c36 */ /* 0x040fe20008000000 */
[----:B------:R-:W-:Y:S01]  /*2060*/  ULEA UR4, UR4, UR6, 0x4 ;  /* 0x0000000604047291 */ /* 0x000fe2000f8e203f */
[----:B------:R-:W-:Y:S01]  /*2070*/  IMAD.SHL.U32 R2, R2, 0x10, RZ ;  /* 0x0000001002027824 */ /* 0x000fe200078e00ff */
[----:B------:R-:W-:Y:S01]  /*2080*/  UIADD3.X UR14, URZ, UR13, URZ, UP0, !UPT ;  /* 0x0000000d3f0e7290 */ /* 0x000fe200087fe43f */
[----:B------:R2:W3:Y:S01]  /*2090*/  LDS.128 R24, [R3+UR5+0x3000] ;  /* 0x0030000503187984 */ /* 0x0004e20008000c00 */
[----:B------:R-:W-:Y:S01]  /*20a0*/  LEA R20, R20, UR6, 0x4 ;  /* 0x0000000614147c11 */ /* 0x000fe2000f8e20ff */
[----:B------:R-:W-:Y:S01]  /*20b0*/  UIADD3 UR4, UR4, 0x400, URZ ;  /* 0x0000040004047890 */ /* 0x000fe2000fffe03f */
[----:B------:R-:W-:-:S04]  /*20c0*/  LOP3.LUT R0, R2, 0x40, RZ, 0x3c, !PT ;  /* 0x0000004002007812 */ /* 0x000fc800078e3cff */
[----:B------:R-:W1:Y:S07]  /*20d0*/  LDS.128 R20, [R20] ;  /* 0x0000000014147984 */ /* 0x000e6e0000000c00 */
.L_x_4:
[C---:B-123-5:R-:W5:Y:S01]  /*20e0*/  DMMA.8x8x4 R4, R20.reuse, R24, R4 ;  /* 0x000000181404723f */ /* 0x06ef620000000004 */
[----:B------:R-:W-:Y:S01]  /*20f0*/  LDS.128 R32, [R2+UR4] ;  /* 0x0000000402207984 */ /* 0x000fe20008000c00 */
[----:B------:R-:W-:Y:S02]  /*2100*/  UIADD3 UR38, UR5, -0x2000, URZ ;  /* 0xffffe00005267890 */ /* 0x000fe4000fffe03f */
[----:B------:R-:W-:Y:S01]  /*2110*/  IADD3 R64, P0, R37, UR11, RZ ;  /* 0x0000000b25407c10 */ /* 0x000fe2000ff1e0ff */
[----:B------:R-:W-:Y:S01]  /*2120*/  VIADD R63, R46, UR33 ;  /* 0x000000212e3f7c36 */ /* 0x000fe20008000000 */
[----:B------:R-:W-:Y:S01]  /*2130*/  UIADD3 UR39, UR39, 0x1, URZ ;  /* 0x0000000127277890 */ /* 0x000fe2000fffe03f */
[----:B------:R-:W-:Y:S01]  /*2140*/  IMAD.MOV.U32 R66, RZ, RZ, R55 ;  /* 0x000000ffff427224 */ /* 0x000fe200078e0037 */
[----:B------:R-:W-:Y:S01]  /*2150*/  IADD3.X R65, R36, UR10, RZ, P0, !PT ;  /* 0x0000000a24417c10 */ /* 0x000fe200087fe4ff */
[----:B--2---:R-:W2:Y:S01]  /*2160*/  LDS.128 R28, [R3+UR5+0x3400] ;  /* 0x00340005031c7984 */ /* 0x004ea20008000c00 */
[----:B------:R-:W-:Y:S01]  /*2170*/  IMAD.MOV.U32 R67, RZ, RZ, R54 ;  /* 0x000000ffff437224 */ /* 0x000fe200078e0036 */
[----:B------:R-:W-:Y:S01]  /*2180*/  UISETP.NE.AND UP0, UPT, UR39, 0x3, UPT ;  /* 0x000000032700788c */ /* 0x000fe2000bf05270 */
[----:B------:R-:W-:Y:S01]  /*2190*/  VIADD R62, R45, UR32 ;  /* 0x000000202d3e7c36 */ /* 0x000fe20008000000 */
[----:B------:R-:W-:Y:S01]  /*21a0*/  ISETP.NE.AND P4, PT, R53, RZ, PT ;  /* 0x000000ff3500720c */ /* 0x000fe20003f85270 */
[----:B------:R-:W-:Y:S01]  /*21b0*/  VIADD R59, R2, UR4 ;  /* 0x00000004023b7c36 */ /* 0x000fe20008000000 */
[----:B------:R-:W-:Y:S01]  /*21c0*/  USEL UR35, UR23, 0xc0, !UP0 ;  /* 0x000000c017237887 */ /* 0x000fe2000c000000 */
[-C--:B------:R1:W5:Y:S01]  /*21d0*/  DMMA.8x8x4 R8, R20, R26.reuse, R8 ;  /* 0x0000001a1408723f */ /* 0x0803620000000008 */
[----:B------:R-:W-:Y:S02]  /*21e0*/  UIADD3 UR31, UR31, 0x1, URZ ;  /* 0x000000011f1f7890 */ /* 0x000fe4000fffe03f */
[----:B------:R-:W-:Y:S01]  /*21f0*/  ISETP.NE.AND P2, PT, R51, RZ, PT ;  /* 0x000000ff3300720c */ /* 0x000fe20003f45270 */
[----:B-1----:R-:W-:Y:S01]  /*2200*/  IMAD.SHL.U32 R20, R58, 0x8, RZ ;  /* 0x000000083a147824 */ /* 0x002fe200078e00ff */
[----:B------:R-:W-:Y:S01]  /*2210*/  ISETP.NE.AND P3, PT, R50, RZ, PT ;  /* 0x000000ff3200720c */ /* 0x000fe20003f65270 */
[----:B------:R-:W-:Y:S01]  /*2220*/  @UP0 UIMAD.U32 UR38, UR5, 0x1, UR8 ;  /* 0x00000001052608a4 */ /* 0x000fe2000f8e0008 */
[-C--:B------:R-:W-:Y:S01]  /*2230*/  ISETP.LT.AND P2, PT, R56, R49.reuse, !P2 ;  /* 0x000000313800720c */ /* 0x080fe20005741270 */
[----:B------:R-:W-:Y:S01]  /*2240*/  UISETP.NE.AND UP1, UPT, UR31, 0x3, UPT ;  /* 0x000000031f00788c */ /* 0x000fe2000bf25270 */
[----:B------:R-:W-:Y:S01]  /*2250*/  LOP3.LUT P0, RZ, R20, 0x8, RZ, 0xc0, !PT ;  /* 0x0000000814ff7812 */ /* 0x000fe2000780c0ff */
[----:B------:R-:W-:Y:S01]  /*2260*/  IMAD.SHL.U32 R20, R57, 0x8, RZ ;  /* 0x0000000839147824 */ /* 0x000fe200078e00ff */
[-C--:B------:R-:W-:Y:S01]  /*2270*/  ISETP.LT.AND P3, PT, R56, R49.reuse, !P3 ;  /* 0x000000313800720c */ /* 0x080fe20005f61270 */
[----:B------:R-:W-:Y:S01]  /*2280*/  UIADD3 UR41, UR4, 0x400, URZ ;  /* 0x0000040004297890 */ /* 0x000fe2000fffe03f */
[----:B------:R-:W-:Y:S01]  /*2290*/  ISETP.NE.AND P1, PT, R52, RZ, PT ;  /* 0x000000ff3400720c */ /* 0x000fe20003f25270 */
[----:B------:R-:W-:Y:S02]  /*22a0*/  USEL UR40, UR34, 0x1000, !UP1 ;  /* 0x0000100022287887 */ /* 0x000fe4000c800000 */
[C---:B------:R-:W5:Y:S01]  /*22b0*/  DMMA.8x8x4 R12, R22.reuse, R26, R12 ;  /* 0x0000001a160c723f */ /* 0x040f62000000000c */
[----:B------:R-:W-:Y:S02]  /*22c0*/  USEL UR31, UR31, URZ, UP1 ;  /* 0x0000003f1f1f7287 */ /* 0x000fe40008800000 */
[----:B------:R-:W-:Y:S01]  /*22d0*/  ISETP.LT.AND P1, PT, R56, R49, !P1 ;  /* 0x000000313800720c */ /* 0x000fe20004f21270 */
[----:B------:R-:W-:Y:S02]  /*22e0*/  USEL UR39, UR39, URZ, UP0 ;  /* 0x0000003f27277287 */ /* 0x000fe40008000000 */
[----:B------:R-:W-:Y:S01]  /*22f0*/  @!PT LDS RZ, [RZ] ;  /* 0x00000000fffff984 */ /* 0x000fe20000000800 */
[----:B------:R-:W-:Y:S01]  /*2300*/  @!PT LDS RZ, [RZ] ;  /* 0x00000000fffff984 */ /* 0x000fe20000000800 */
[----:B------:R-:W-:Y:S01]  /*2310*/  @!PT LDS RZ, [RZ] ;  /* 0x00000000fffff984 */ /* 0x000fe20000000800 */
[----:B------:R1:W-:Y:S01]  /*2320*/  LDGSTS.E.LTC128B.64 [R63], desc[UR24][R66.64], P0 ;  /* 0x00000000423f7fae */ /* 0x0003e20008121b58 */
[----:B------:R-:W-:Y:S01]  /*2330*/  LOP3.LUT P0, RZ, R20, 0x8, RZ, 0xc0, !PT ;  /* 0x0000000814ff7812 */ /* 0x000fe2000780c0ff */
[----:B------:R-:W-:Y:S02]  /*2340*/  UIADD3 UR32, UR40, UR32, URZ ;  /* 0x0000002028207290 */ /* 0x000fe4000fffe03f */
[----:B------:R-:W-:Y:S06]  /*2350*/  UIADD3 UR33, UR40, UR33, URZ ;  /* 0x0000002128217290 */ /* 0x000fec000fffe03f */
[----:B------:R3:W5:Y:S04]  /*2360*/  DMMA.8x8x4 R16, R22, R24, R16 ;  /* 0x000000181610723f */ /* 0x0007680000000010 */
[----:B---3--:R3:W-:Y:S06]  /*2370*/  LDGSTS.E.LTC128B.64 [R62+0x3000], desc[UR24][R64.64], P0 ;  /* 0x03000000403e7fae */ /* 0x0087ec0008121b58 */
[----:B------:R-:W-:-:S06]  /*2380*/  LDS.128 R20, [R0+UR4+0x400] ;  /* 0x0004000400147984 */ /* 0x000fcc0008000c00 */
[C---:B--2--5:R-:W5:Y:S04]  /*2390*/  DMMA.8x8x4 R4, R34.reuse, R28, R4 ;  /* 0x0000001c2204723f */ /* 0x064f680000000004 */
[----:B-1----:R-:W-:Y:S01]  /*23a0*/  IMAD.MOV.U32 R66, RZ, RZ, R43 ;  /* 0x000000ffff427224 */ /* 0x002fe200078e002b */
[----:B------:R-:W1:Y:S01]  /*23b0*/  LDS.128 R24, [R3+UR5+0x3800] ;  /* 0x0038000503187984 */ /* 0x000e620008000c00 */
[----:B------:R-:W-:Y:S10]  /*23c0*/  IMAD.MOV.U32 R67, RZ, RZ, R42 ;  /* 0x000000ffff437224 */ /* 0x000ff400078e002a */
[-C--:B---3--:R3:W5:Y:S04]  /*23d0*/  DMMA.8x8x4 R8, R34, R30.reuse, R8 ;  /* 0x0000001e2208723f */ /* 0x0887680000000008 */
[C---:B------:R-:W-:Y:S01]  /*23e0*/  IADD3 R64, P0, R37.reuse, UR12, RZ ;  /* 0x0000000c25407c10 */ /* 0x040fe2000ff1e0ff */
[----:B---3--:R-:W-:Y:S03]  /*23f0*/  IMAD.SHL.U32 R34, R58, 0x4, RZ ;  /* 0x000000043a227824 */ /* 0x008fe600078e00ff */
[C---:B------:R-:W-:Y:S02]  /*2400*/  IADD3.X R65, R36.reuse, UR9, RZ, P0, !PT ;  /* 0x0000000924417c10 */ /* 0x040fe400087fe4ff */
[----:B------:R-:W-:Y:S04]  /*2410*/  IADD3 R68, P0, R37, UR36, RZ ;  /* 0x0000002425447c10 */ /* 0x000fe8000ff1e0ff */
[----:B------:R-:W-:Y:S02]  /*2420*/  IADD3.X R69, R36, UR13, RZ, P0, !PT ;  /* 0x0000000d24457c10 */ /* 0x000fe400087fe4ff */
[C---:B------:R-:W5:Y:S03]  /*2430*/  DMMA.8x8x4 R12, R32.reuse, R30, R12 ;  /* 0x0000001e200c723f */ /* 0x040f66000000000c */
[----:B------:R-:W-:Y:S01]  /*2440*/  LOP3.LUT P0, RZ, R34, 0x8, RZ, 0xc0, !PT ;  /* 0x0000000822ff7812 */ /* 0x000fe2000780c0ff */
[----:B------:R-:W-:Y:S11]  /*2450*/  IMAD.SHL.U32 R34, R57, 0x4, RZ ;  /* 0x0000000439227824 */ /* 0x000ff600078e00ff */
[----:B------:R-:W-:Y:S01]  /*2460*/  @!UPT UIADD3 URZ, URZ, URZ, URZ ;  /* 0x0000003f3f3ff290 */ /* 0x000fe2000fffe03f */
[----:B------:R2:W5:Y:S01]  /*2470*/  DMMA.8x8x4 R16, R32, R28, R16 ;  /* 0x0000001c2010723f */ /* 0x0005620000000010 */
[----:B------:R-:W-:Y:S01]  /*2480*/  @!PT LDS RZ, [RZ] ;  /* 0x00000000fffff984 */ /* 0x000fe20000000800 */
[----:B------:R-:W-:Y:S01]  /*2490*/  @!PT LDS RZ, [RZ] ;  /* 0x00000000fffff984 */ /* 0x000fe20000000800 */
[----:B------:R-:W-:Y:S01]  /*24a0*/  @!PT LDS RZ, [RZ] ;  /* 0x00000000fffff984 */ /* 0x000fe20000000800 */
[----:B------:R3:W-:Y:S02]  /*24b0*/  LDGSTS.E.LTC128B.64 [R63+0x100], desc[UR24][R66.64], P0 ;  /* 0x00100000423f7fae */ /* 0x0007e40008121b58 */
[----:B------:R-:W-:Y:S11]  /*24c0*/  LOP3.LUT P0, RZ, R34, 0x8, RZ, 0xc0, !PT ;  /* 0x0000000822ff7812 */ /* 0x000ff6000780c0ff */
[----:B------:R-:W-:-:S02]  /*24d0*/  @!UPT UIADD3 URZ, URZ, URZ, URZ ;  /* 0x0000003f3f3ff290 */ /* 0x000fc4000fffe03f */
[C---:B-1---5:R-:W5:Y:S01]  /*24e0*/  DMMA.8x8x4 R4, R20.reuse, R24, R4 ;  /* 0x000000181404723f */ /* 0x062f620000000004 */
[----:B--2---:R2:W-:Y:S03]  /*24f0*/  LDGSTS.E.LTC128B.64 [R62+0x3080], desc[UR24][R64.64], P0 ;  /* 0x03080000403e7fae */ /* 0x0045e60008121b58 */
[CC--:B------:R-:W-:Y:S01]  /*2500*/  ISETP.LT.AND P0, PT, R56.reuse, R49.reuse, !P4 ;  /* 0x000000313800720c */ /* 0x0c0fe20006701270 */
[----:B------:R-:W-:Y:S02]  /*2510*/  VIADD R56, R56, 0x10 ;  /* 0x0000001038387836 */ /* 0x000fe40000000000 */
[----:B------:R-:W-:Y:S01]  /*2520*/  LDS.128 R32, [R0+UR4+0x800] ;  /* 0x0008000400207984 */ /* 0x000fe20008000c00 */
[----:B------:R-:W-:Y:S02]  /*2530*/  UIADD3 UR4, UR4, -0x2000, URZ ;  /* 0xffffe00004047890 */ /* 0x000fe4000fffe03f */
[----:B------:R-:W-:Y:S01]  /*2540*/  @UP0 UIADD3 UR4, UR41, 0xc00, URZ ;  /* 0x00000c0029040890 */ /* 0x000fe2000fffe03f */
[----:B---3--:R-:W-:Y:S05]  /*2550*/  SEL R66, RZ, 0x1, !P0 ;  /* 0x00000001ff427807 */ /* 0x008fea0004000000 */
[-C--:B------:R1:W5:Y:S01]  /*2560*/  DMMA.8x8x4 R8, R20, R26.reuse, R8 ;  /* 0x0000001a1408723f */ /* 0x0803620000000008 */
[----:B------:R-:W3:Y:S03]  /*2570*/  LDS.128 R28, [R3+UR5+0x3c00] ;  /* 0x003c0005031c7984 */ /* 0x000ee60008000c00 */
[----:B------:R-:W-:Y:S01]  /*2580*/  P2R R66, PR, R66, 0xf ;  /* 0x0000000f42427803 */ /* 0x000fe20000000000 */
[----:B------:R-:W-:Y:S01]  /*2590*/  UMOV UR5, UR38 ;  /* 0x0000002600057c82 */ /* 0x000fe20008000000 */
[----:B------:R-:W-:Y:S02]  /*25a0*/  ISETP.NE.AND P2, PT, RZ, UR20, PT ;  /* 0x00000014ff007c0c */ /* 0x000fe4000bf45270 */
[CC--:B------:R-:W-:Y:S02]  /*25b0*/  ISETP.LT.AND P1, PT, R61.reuse, R49.reuse, !P6 ;  /* 0x000000313d00720c */ /* 0x0c0fe40007721270 */
[CC--:B------:R-:W-:Y:S04]  /*25c0*/  ISETP.GE.OR P0, PT, R61.reuse, R48.reuse, !P2 ;  /* 0x000000303d00720c */ /* 0x0c0fe80005706670 */
[----:B------:R-:W-:Y:S01]  /*25d0*/  PLOP3.LUT P4, PT, P1, P0, PT, 0x80, 0x0 ;  /* 0x000000000000781c */ /* 0x000fe20000f81070 */
[C---:B--2---:R-:W-:Y:S01]  /*25e0*/  VIADD R64, R61.reuse, 0xfffffff8 ;  /* 0xfffffff83d407836 */ /* 0x044fe20000000000 */
[C---:B------:R-:W-:Y:S01]  /*25f0*/  ISETP.LT.AND P1, PT, R61.reuse, R49, !P5 ;  /* 0x000000313d00720c */ /* 0x040fe20006f21270 */
[C---:B------:R-:W5:Y:S03]  /*2600*/  DMMA.8x8x4 R12, R22.reuse, R26, R12 ;  /* 0x0000001a160c723f */ /* 0x040f66000000000c */
[----:B------:R-:W-:Y:S04]  /*2610*/  ISETP.GE.OR P0, PT, R61, R47, !P2 ;  /* 0x0000002f3d00720c */ /* 0x000fe80005706670 */
[----:B------:R-:W-:Y:S02]  /*2620*/  PLOP3.LUT P3, PT, P1, P0, PT, 0x80, 0x0 ;  /* 0x000000000000781c */ /* 0x000fe40000f61070 */
[----:B------:R-:W-:Y:S02]  /*2630*/  ISETP.GE.AND P0, PT, R48, R61, PT ;  /* 0x0000003d3000720c */ /* 0x000fe40003f06270 */
[C---:B------:R-:W-:Y:S02]  /*2640*/  ISETP.LT.AND P1, PT, R64.reuse, R49, !P6 ;  /* 0x000000314000720c */ /* 0x040fe40007721270 */
[----:B-1----:R-:W-:Y:S02]  /*2650*/  SEL R21, RZ, 0x1, !P0 ;  /* 0x00000001ff157807 */ /* 0x002fe40004000000 */
[----:B------:R-:W-:Y:S01]  /*2660*/  ISETP.GE.AND P0, PT, R47, R61, PT ;  /* 0x0000003d2f00720c */ /* 0x000fe20003f06270 */
[----:B------:R-:W5:Y:S04]  /*2670*/  DMMA.8x8x4 R16, R22, R24, R16 ;  /* 0x000000181610723f */ /* 0x000f680000000010 */
[----:B------:R-:W-:Y:S01]  /*2680*/  SEL R20, RZ, 0x1, !P0 ;  /* 0x00000001ff147807 */ /* 0x000fe20004000000 */
[----:B------:R-:W-:Y:S01]  /*2690*/  VIADD R61, R61, 0x10 ;  /* 0x000000103d3d7836 */ /* 0x000fe20000000000 */
[----:B------:R-:W-:Y:S02]  /*26a0*/  ISETP.GE.OR P0, PT, R64, R48, !P2 ;  /* 0x000000304000720c */ /* 0x000fe40005706670 */
[----:B------:R-:W-:Y:S02]  /*26b0*/  LOP3.LUT R21, R21, UR20, RZ, 0xfc, !PT ;  /* 0x0000001415157c12 */ /* 0x000fe4000f8efcff */
[----:B------:R-:W-:Y:S02]  /*26c0*/  PLOP3.LUT P2, PT, P1, P0, PT, 0x80, 0x0 ;  /* 0x000000000000781c */ /* 0x000fe40000f41070 */
[----:B------:R-:W-:-:S04]  /*26d0*/  ISETP.NE.AND P0, PT, RZ, UR20, PT ;  /* 0x00000014ff007c0c */ /* 0x000fc8000bf05270 */
[C---:B---3-5:R1:W5:Y:S04]  /*26e0*/  DMMA.8x8x4 R4, R34.reuse, R28, R4 ;  /* 0x0000001c2204723f */ /* 0x0683680000000004 */
[C---:B------:R-:W-:Y:S02]  /*26f0*/  ISETP.LT.AND P1, PT, R64.reuse, R49, !P5 ;  /* 0x000000314000720c */ /* 0x040fe40006f21270 */
[----:B------:R-:W-:Y:S02]  /*2700*/  ISETP.GE.OR P0, PT, R64, R47, !P0 ;  /* 0x0000002f4000720c */ /* 0x000fe40004706670 */
[----:B------:R-:W-:Y:S02]  /*2710*/  LOP3.LUT R20, R20, UR20, RZ, 0xfc, !PT ;  /* 0x0000001414147c12 */ /* 0x000fe4000f8efcff */
[----:B------:R-:W-:Y:S02]  /*2720*/  PLOP3.LUT P1, PT, P1, P0, PT, 0x80, 0x0 ;  /* 0x000000000000781c */ /* 0x000fe40000f21070 */
[-C--:B------:R-:W-:Y:S02]  /*2730*/  ISETP.GE.AND P0, PT, R48, R64.reuse, PT ;  /* 0x000000403000720c */ /* 0x080fe40003f06270 */
[----:B------:R-:W-:Y:S02]  /*2740*/  PRMT R21, R21, 0x9910, RZ ;  /* 0x0000991015157816 */ /* 0x000fe400000000ff */
[----:B------:R-:W-:Y:S01]  /*2750*/  SEL R65, RZ, 0x1, !P0 ;  /* 0x00000001ff417807 */ /* 0x000fe20004000000 */
[-C--:B------:R1:W5:Y:S03]  /*2760*/  DMMA.8x8x4 R8, R34, R30.reuse, R8 ;  /* 0x0000001e2208723f */ /* 0x0803660000000008 */
[----:B------:R-:W-:Y:S02]  /*2770*/  ISETP.GE.AND P0, PT, R47, R64, PT ;  /* 0x000000402f00720c */ /* 0x000fe40003f06270 */
[----:B------:R-:W-:Y:S02]  /*2780*/  LOP3.LUT R65, R65, UR20, RZ, 0xfc, !PT ;  /* 0x0000001441417c12 */ /* 0x000fe4000f8efcff */
[----:B------:R-:W-:Y:S02]  /*2790*/  SEL R64, RZ, 0x1, !P0 ;  /* 0x00000001ff407807 */ /* 0x000fe40004000000 */
[----:B------:R-:W-:Y:S02]  /*27a0*/  PRMT R65, R65, 0x9910, RZ ;  /* 0x0000991041417816 */ /* 0x000fe400000000ff */
[----:B------:R-:W-:Y:S02]  /*27b0*/  LOP3.LUT R64, R64, UR20, RZ, 0xfc, !PT ;  /* 0x0000001440407c12 */ /* 0x000fe4000f8efcff */
[----:B------:R-:W-:Y:S02]  /*27c0*/  PRMT R20, R20, 0x9910, RZ ;  /* 0x0000991014147816 */ /* 0x000fe400000000ff */
[----:B------:R-:W-:Y:S01]  /*27d0*/  PRMT R64, R64, 0x9910, RZ ;  /* 0x0000991040407816 */ /* 0x000fe200000000ff */
[C---:B------:R1:W5:Y:S03]  /*27e0*/  DMMA.8x8x4 R12, R32.reuse, R30, R12 ;  /* 0x0000001e200c723f */ /* 0x040366000000000c */
[----:B------:R-:W-:Y:S01]  /*27f0*/  ISETP.NE.AND P0, PT, R65, RZ, P2 ;  /* 0x000000ff4100720c */ /* 0x000fe20001705270 */
[----:B------:R-:W-:Y:S01]  /*2800*/  IMAD.MOV.U32 R65, RZ, RZ, R40 ;  /* 0x000000ffff417224 */ /* 0x000fe200078e0028 */
[----:B------:R-:W-:Y:S01]  /*2810*/  ISETP.NE.AND P2, PT, R21, RZ, P4 ;  /* 0x000000ff1500720c */ /* 0x000fe20002745270 */
[----:B------:R-:W-:Y:S01]  /*2820*/  IMAD.SHL.U32 R21, R58, 0x2, RZ ;  /* 0x000000023a157824 */ /* 0x000fe200078e00ff */
[----:B------:R-:W-:Y:S02]  /*2830*/  ISETP.NE.AND P3, PT, R20, RZ, P3 ;  /* 0x000000ff1400720c */ /* 0x000fe40001f65270 */
[----:B------:R-:W-:Y:S01]  /*2840*/  ISETP.NE.AND P1, PT, R64, RZ, P1 ;  /* 0x000000ff4000720c */ /* 0x000fe20000f25270 */
[----:B------:R-:W-:Y:S01]  /*2850*/  IMAD.MOV.U32 R64, RZ, RZ, R41 ;  /* 0x000000ffff407224 */ /* 0x000fe200078e0029 */
[----:B------:R-:W-:Y:S04]  /*2860*/  SEL R20, RZ, 0x1, !P0 ;  /* 0x00000001ff147807 */ /* 0x000fe80004000000 */
[----:B------:R-:W-:Y:S01]  /*2870*/  P2R R20, PR, R20, 0xf ;  /* 0x0000000f14147803 */ /* 0x000fe20000000000 */
[----:B------:R1:W5:Y:S03]  /*2880*/  DMMA.8x8x4 R16, R32, R28, R16 ;  /* 0x0000001c2010723f */ /* 0x0003660000000010 */
[----:B------:R-:W-:Y:S01]  /*2890*/  LOP3.LUT P0, RZ, R21, 0x8, RZ, 0xc0, !PT ;  /* 0x0000000815ff7812 */ /* 0x000fe2000780c0ff */
[----:B------:R-:W-:Y:S11]  /*28a0*/  IMAD.SHL.U32 R21, R57, 0x2, RZ ;  /* 0x0000000239157824 */ /* 0x000ff600078e00ff */
[----:B------:R-:W-:Y:S01]  /*28b0*/  @!UPT UIADD3 URZ, URZ, URZ, URZ ;  /* 0x0000003f3f3ff290 */ /* 0x000fe2000fffe03f */
[----:B------:R-:W-:Y:S01]  /*28c0*/  @!PT LDS RZ, [RZ] ;  /* 0x00000000fffff984 */ /* 0x000fe20000000800 */
[----:B------:R-:W-:Y:S01]  /*28d0*/  @!PT LDS RZ, [RZ] ;  /* 0x00000000fffff984 */ /* 0x000fe20000000800 */
[----:B------:R-:W-:Y:S01]  /*28e0*/  @!PT LDS RZ, [RZ] ;  /* 0x00000000fffff984 */ /* 0x000fe20000000800 */
[----:B-1----:R1:W-:Y:S04]  /*28f0*/  LDGSTS.E.LTC128B.64 [R63+0x200], desc[UR24][R64.64], P0 ;  /* 0x00200000403f7fae */ /* 0x0023e80008121b58 */
[----:B-1----:R-:W-:Y:S04]  /*2900*/  IADD3 R64, P0, R37, UR15, RZ ;  /* 0x0000000f25407c10 */ /* 0x002fe8000ff1e0ff */
[----:B------:R-:W-:Y:S02]  /*2910*/  IADD3.X R65, R36, UR14, RZ, P0, !PT ;  /* 0x0000000e24417c10 */ /* 0x000fe400087fe4ff */
[----:B------:R-:W-:Y:S11]  /*2920*/  LOP3.LUT P0, RZ, R21, 0x8, RZ, 0xc0, !PT ;  /* 0x0000000815ff7812 */ /* 0x000ff6000780c0ff */
[----:B------:R-:W-:Y:S02]  /*2930*/  @!UPT UIADD3 URZ, URZ, URZ, URZ ;  /* 0x0000003f3f3ff290 */ /* 0x000fe4000fffe03f */
[----:B------:R1:W-:Y:S01]  /*2940*/  LDGSTS.E.LTC128B.64 [R62+0x3800], desc[UR24][R68.64], P0 ;  /* 0x03800000443e7fae */ /* 0x0003e20008121b58 */
[----:B------:R-:W-:Y:S01]  /*2950*/  LOP3.LUT P0, RZ, R58, 0x8, RZ, 0xc0, !PT ;  /* 0x000000083aff7812 */ /* 0x000fe2000780c0ff */
[----:B-1----:R-:W-:Y:S02]  /*2960*/  IMAD.MOV.U32 R68, RZ, RZ, R39 ;  /* 0x000000ffff447224 */ /* 0x002fe400078e0027 */
[----:B------:R-:W-:Y:S10]  /*2970*/  IMAD.MOV.U32 R69, RZ, RZ, R38 ;  /* 0x000000ffff457224 */ /* 0x000ff400078e0026 */
[----:B------:R1:W-:Y:S01]  /*2980*/  LDGSTS.E.LTC128B.64 [R63+0x300], desc[UR24][R68.64], P0 ;  /* 0x00300000443f7fae */ /* 0x0003e20008121b58 */
[----:B------:R-:W-:Y:S04]  /*2990*/  IADD3 R55, P0, R55, UR22, RZ ;  /* 0x0000001637377c10 */ /* 0x000fe8000ff1e0ff */
[----:B------:R-:W-:Y:S02]  /*29a0*/  IADD3.X R54, R54, UR21, RZ, P0, !PT ;  /* 0x0000001536367c10 */ /* 0x000fe400087fe4ff */
[----:B------:R-:W-:Y:S11]  /*29b0*/  LOP3.LUT P0, RZ, R57, 0x8, RZ, 0xc0, !PT ;  /* 0x0000000839ff7812 */ /* 0x000ff6000780c0ff */
[----:B------:R-:W-:Y:S02]  /*29c0*/  @!UPT UIADD3 URZ, URZ, URZ, URZ ;  /* 0x0000003f3f3ff290 */ /* 0x000fe4000fffe03f */
[----:B------:R1:W-:Y:S01]  /*29d0*/  LDGSTS.E.LTC128B.64 [R62+0x3880], desc[UR24][R64.64], P0 ;  /* 0x03880000403e7fae */ /* 0x0003e20008121b58 */
[C---:B------:R-:W-:Y:S01]  /*29e0*/  ISETP.NE.AND P0, PT, R60.reuse, 0x2, PT ;  /* 0x000000023c00780c */ /* 0x040fe20003f05270 */
[----:B------:R-:W-:Y:S03]  /*29f0*/  VIADD R60, R60, 0xffffffff ;  /* 0xffffffff3c3c7836 */ /* 0x000fe60000000000 */
[----:B------:R-:W-:Y:S01]  /*2a00*/  SEL R57, R20, RZ, P0 ;  /* 0x000000ff14397207 */ /* 0x000fe20000000000 */
[----:B------:R-:W0:Y:S01]  /*2a10*/  LDGDEPBAR ;  /* 0x00000000000079af */ /* 0x000e220000000000 */
[----:B------:R-:W-:Y:S01]  /*2a20*/  IMAD.U32 R20, RZ, RZ, UR35 ;  /* 0x00000023ff147e24 */ /* 0x000fe2000f8e00ff */
[----:B------:R-:W-:Y:S02]  /*2a30*/  SEL R58, R66, RZ, P0 ;  /* 0x000000ff423a7207 */ /* 0x000fe40000000000 */
[----:B------:R-:W-:Y:S01]  /*2a40*/  IADD3 R37, P0, R37, UR26, RZ ;  /* 0x0000001a25257c10 */ /* 0x000fe2000ff1e0ff */
[----:B------:R-:W-:Y:S03]  /*2a50*/  IMAD R20, R20, 0x10, R59 ;  /* 0x0000001014147824 */ /* 0x000fe600078e023b */
[----:B------:R-:W-:Y:S02]  /*2a60*/  IADD3.X R36, R36, UR27, RZ, P0, !PT ;  /* 0x0000001b24247c10 */ /* 0x000fe400087fe4ff */
[----:B------:R-:W-:Y:S04]  /*2a70*/  IADD3 R39, P0, R39, UR22, RZ ;  /* 0x0000001627277c10 */ /* 0x000fe8000ff1e0ff */
[----:B------:R-:W-:Y:S02]  /*2a80*/  IADD3.X R38, R38, UR21, RZ, P0, !PT ;  /* 0x0000001526267c10 */ /* 0x000fe400087fe4ff */
[----:B------:R-:W-:Y:S04]  /*2a90*/  IADD3 R41, P0, R41, UR22, RZ ;  /* 0x0000001629297c10 */ /* 0x000fe8000ff1e0ff */
[----:B------:R-:W-:Y:S02]  /*2aa0*/  IADD3.X R40, R40, UR21, RZ, P0, !PT ;  /* 0x0000001528287c10 */ /* 0x000fe400087fe4ff */
[----:B------:R-:W-:Y:S01]  /*2ab0*/  IADD3 R43, P0, R43, UR22, RZ ;  /* 0x000000162b2b7c10 */ /* 0x000fe2000ff1e0ff */
[----:B------:R-:W-:Y:S04]  /*2ac0*/  DEPBAR.LE SB0, 0x1 ;  /* 0x000080400000791a */ /* 0x000fe80000000000 */
[----:B------:R-:W-:Y:S01]  /*2ad0*/  BAR.SYNC.DEFER_BLOCKING 0x0 ;  /* 0x0000000000007b1d */ /* 0x000fe20000010000 */
[----:B------:R-:W-:Y:S02]  /*2ae0*/  IADD3.X R42, R42, UR21, RZ, P0, !PT ;  /* 0x000000152a2a7c10 */ /* 0x000fe400087fe4ff */
[----:B------:R-:W-:Y:S03]  /*2af0*/  ISETP.GT.AND P0, PT, R60, -0x1, PT ;  /* 0xffffffff3c00780c */ /* 0x000fe60003f04270 */
[----:B------:R-:W2:Y:S08]  /*2b00*/  LDS.128 R20, [R20] ;  /* 0x0000000014147984 */ /* 0x000eb00000000c00 */
[----:B------:R1:W2:Y:S02]  /*2b10*/  LDS.128 R24, [R3+UR38+0x3000] ;  /* 0x0030002603187984 */ /* 0x0002a40008000c00 */
[----:B------:R-:W-:Y:S08]  /*2b20*/  @P0 BRA `(.L_x_4) ;  /* 0xfffffff4006c0947 */ /* 0x000ff0000383ffff */
.L_x_3:
[----:B------:R-:W0:Y:S01]  /*2b30*/  LDGDEPBAR ;  /* 0x00000000000079af */ /* 0x000e220000000000 */
[----:B------:R-:W-:Y:S02]  /*2b40*/  ULDC.64 UR4, c[0x0][0x2e0] ;  /* 0x0000b80000047ab9 */ /* 0x000fe40000000a00 */
[----:B------:R-:W-:Y:S01]  /*2b50*/  ISETP.NE.U32.AND P0, PT, RZ, UR4, PT ;  /* 0x00000004ff007c0c */ /* 0x000fe2000bf05070 */
[----:B------:R-:W0:Y:S03]  /*2b60*/  LDGDEPBAR ;  /* 0x00000000000079af */ /* 0x000e260000000000 */
[----:B------:R-:W-:Y:S01]  /*2b70*/  ISETP.NE.AND.EX P0, PT, RZ, UR5, PT, P0 ;  /* 0x00000005ff007c0c */ /* 0x000fe2000bf05300 */
[----:B------:R-:W-:-:S04]  /*2b80*/  DEPBAR.LE SB0, 0x0 ;  /* 0x000080000000791a */ /* 0x000fc80000000000 */
[----:B------:R-:W-:Y:S08]  /*2b90*/  BAR.SYNC.DEFER_BLOCKING 0x0 ;  /* 0x0000000000007b1d */ /* 0x000ff00000010000 */
[----:B------:R-:W-:Y:S05]  /*2ba0*/  @!P0 BRA `(.L_x_5) ;  /* 0x00000000001c8947 */ /* 0x000fea0003800000 */
[----:B------:R-:W3:Y:S02]  /*2bb0*/  LDC.64 R36, c[0x0][0x2e0] ;  /* 0x0000b800ff247b82 */ /* 0x000ee40000000a00 */
[----:B---3--:R-:W3:Y:S02]  /*2bc0*/  LDG.E.64 R36, desc[UR24][R36.64] ;  /* 0x0000001824247981 */ /* 0x008ee4000c1e1b00 */
[----:B---3--:R-:W-:-:S04]  /*2bd0*/  ISETP.NE.U32.AND P0, PT, R36, RZ, PT ;  /* 0x000000ff2400720c */ /* 0x008fc80003f05070 */
[----:B------:R-:W-:-:S13]  /*2be0*/  ISETP.NE.AND.EX P0, PT, R37, RZ, PT, P0 ;  /* 0x000000ff2500720c */ /* 0x000fda0003f05300 */
[----:B------:R-:W-:Y:S05]  /*2bf0*/  @!P0 BRA `(.L_x_5) ;  /* 0x0000000000088947 */ /* 0x000fea0003800000 */
[----:B------:R-:W4:Y:S01]  /*2c00*/  LD.E.64 R36, desc[UR24][R36.64] ;  /* 0x0000001824247980 */ /* 0x000f22000c101b00 */
[----:B------:R-:W-:Y:S05]  /*2c10*/  BRA `(.L_x_6) ;  /* 0x0000000000287947 */ /* 0x000fea0003800000 */
.L_x_5:
[----:B------:R-:W-:Y:S02]  /*2c20*/  ULDC.64 UR4, c[0x0][0x2d0] ;  /* 0x0000b40000047ab9 */ /* 0x000fe40000000a00 */
[----:B------:R-:W-:-:S04]  /*2c30*/  ISETP.NE.U32.AND P0, PT, RZ, UR4, PT ;  /* 0x00000004ff007c0c */ /* 0x000fc8000bf05070 */
[----:B------:R-:W-:-:S13]  /*2c40*/  ISETP.NE.AND.EX P0, PT, RZ, UR5, PT, P0 ;  /* 0x00000005ff007c0c */ /* 0x000fda000bf05300 */
[----:B------:R-:W-:Y:S05]  /*2c50*/  @!P0 BRA `(.L_x_7) ;  /* 0x00000000000c8947 */ /* 0x000fea0003800000 */
[----:B------:R-:W3:Y:S02]  /*2c60*/  LDC.64 R36, c[0x0][0x2d0] ;  /* 0x0000b400ff247b82 */ /* 0x000ee40000000a00 */
[----:B---3--:R-:W4:Y:S01]  /*2c70*/  LDG.E.64 R36, desc[UR24][R36.64] ;  /* 0x0000001824247981 */ /* 0x008f22000c1e1b00 */
[----:B------:R-:W-:Y:S05]  /*2c80*/  BRA `(.L_x_6) ;  /* 0x00000000000c7947 */ /* 0x000fea0003800000 */
.L_x_7:
[----:B------:R-:W-:Y:S02]  /*2c90*/  ULDC.64 UR4, c[0x0][0x2c0] ;  /* 0x0000b00000047ab9 */ /* 0x000fe40000000a00 */
[----:B------:R-:W-:Y:S02]  /*2ca0*/  MOV R36, UR4 ;  /* 0x0000000400247c02 */ /* 0x000fe40008000f00 */
[----:B------:R-:W-:-:S07]  /*2cb0*/  MOV R37, UR5 ;  /* 0x0000000500257c02 */ /* 0x000fce0008000f00 */
.L_x_6:
[----:B------:R-:W-:Y:S02]  /*2cc0*/  ULDC.64 UR4, c[0x0][0x2e8] ;  /* 0x0000ba0000047ab9 */ /* 0x000fe40000000a00 */
[----:B------:R-:W-:-:S04]  /*2cd0*/  ISETP.NE.U32.AND P0, PT, RZ, UR4, PT ;  /* 0x00000004ff007c0c */ /* 0x000fc8000bf05070 */
[----:B------:R-:W-:-:S13]  /*2ce0*/  ISETP.NE.AND.EX P0, PT, RZ, UR5, PT, P0 ;  /* 0x00000005ff007c0c */ /* 0x000fda000bf05300 */
        /* <DEDUP_REMOVED lines=8> */
.L_x_8:
[----:B------:R-:W-:Y:S02]  /*2d70*/  ULDC.64 UR4, c[0x0][0x2d8] ;  /* 0x0000b60000047ab9 */ /* 0x000fe40000000a00 */
[----:B------:R-:W-:-:S04]  /*2d80*/  ISETP.NE.U32.AND P0, PT, RZ, UR4, PT ;  /* 0x00000004ff007c0c */ /* 0x000fc8000bf05070 */
[----:B------:R-:W-:-:S13]  /*2d90*/  ISETP.NE.AND.EX P0, PT, RZ, UR5, PT, P0 ;  /* 0x00000005ff007c0c */ /* 0x000fda000bf05300 */
[----:B------:R-:W-:Y:S05]  /*2da0*/  @!P0 BRA `(.L_x_10) ;  /* 0x00000000000c8947 */ /* 0x000fea0003800000 */
[----:B------:R-:W3:Y:S02]  /*2db0*/  LDC.64 R34, c[0x0][0x2d8] ;  /* 0x0000b600ff227b82 */ /* 0x000ee40000000a00 */
[----:B---3--:R-:W4:Y:S01]  /*2dc0*/  LDG.E.64 R34, desc[UR24][R34.64] ;  /* 0x0000001822227981 */ /* 0x008f22000c1e1b00 */
[----:B------:R-:W-:Y:S05]  /*2dd0*/  BRA `(.L_x_9) ;  /* 0x00000000000c7947 */ /* 0x000fea0003800000 */
.L_x_10:
[----:B------:R-:W-:Y:S02]  /*2de0*/  ULDC.64 UR4, c[0x0][0x2c8] ;  /* 0x0000b20000047ab9 */ /* 0x000fe40000000a00 */
[----:B------:R-:W-:Y:S02]  /*2df0*/  MOV R34, UR4 ;  /* 0x0000000400227c02 */ /* 0x000fe40008000f00 */
[----:B------:R-:W-:-:S07]  /*2e00*/  MOV R35, UR5 ;  /* 0x0000000500237c02 */ /* 0x000fce0008000f00 */
.L_x_9:
[----:B------:R-:W3:Y:S01]  /*2e10*/  S2R R0, SR_TID.X ;  /* 0x0000000000007919 */ /* 0x000ee20000002100 */
[----:B------:R-:W-:Y:S01]  /*2e20*/  ISETP.NE.AND P0, PT, RZ, UR16, PT ;  /* 0x00000010ff007c0c */ /* 0x000fe2000bf05270 */
[----:B------:R-:W-:Y:S01]  /*2e30*/  UIMAD UR8, UR18, UR17, UR19 ;  /* 0x00000011120872a4 */ /* 0x000fe2000f8e0213 */
[----:B------:R-:W-:-:S03]  /*2e40*/  ULDC.64 UR4, c[0x0][0x330] ;  /* 0x0000cc0000047ab9 */ /* 0x000fc60000000a00 */
[----:B------:R-:W-:-:S03]  /*2e50*/  UIMAD.WIDE UR8, UR8, 0x4, UR4 ;  /* 0x00000004080878a5 */ /* 0x000fc6000f8e0204 */
[----:B------:R-:W-:Y:S02]  /*2e60*/  ULDC.64 UR4, c[0x0][0x310] ;  /* 0x0000c40000047ab9 */ /* 0x000fe40000000a00 */
[----:B--2---:R-:W-:Y:S01]  /*2e70*/  IMAD.U32 R22, RZ, RZ, UR4 ;  /* 0x00000004ff167e24 */ /* 0x004fe2000f8e00ff */
[----:B------:R-:W-:Y:S02]  /*2e80*/  MOV R23, UR5 ;  /* 0x0000000500177c02 */ /* 0x000fe40008000f00 */
[----:B------:R-:W-:Y:S05]  /*2e90*/  @!P0 BRA `(.L_x_11) ;  /* 0x0000000000a08947 */ /* 0x000fea0003800000 */
[----:B------:R-:W-:-:S06]  /*2ea0*/  UISETP.NE.AND UP0, UPT, UR16, 0x1, UPT ;  /* 0x000000011000788c */ /* 0x000fcc000bf05270 */
[----:B------:R-:W-:-:S13]  /*2eb0*/  PLOP3.LUT P0, PT, PT, PT, UP0, 0x80, 0x0 ;  /* 0x000000000000781c */ /* 0x000fda0003f0f008 */
[----:B------:R-:W-:Y:S05]  /*2ec0*/  @!P0 BRA `(.L_x_12) ;  /* 0x0000000000648947 */ /* 0x000fea0003800000 */
[----:B------:R-:W-:-:S06]  /*2ed0*/  UISETP.NE.AND UP0, UPT, UR16, 0x2, UPT ;  /* 0x000000021000788c */ /* 0x000fcc000bf05270 */
[----:B------:R-:W-:-:S13]  /*2ee0*/  PLOP3.LUT P0, PT, PT, PT, UP0, 0x80, 0x0 ;  /* 0x000000000000781c */ /* 0x000fda0003f0f008 */
[----:B------:R-:W-:Y:S05]  /*2ef0*/  @!P0 BRA `(.L_x_13) ;  /* 0x0000000000288947 */ /* 0x000fea0003800000 */
[----:B------:R-:W-:Y:S01]  /*2f00*/  UISETP.NE.AND UP0, UPT, UR16, 0x3, UPT ;  /* 0x000000031000788c */ /* 0x000fe2000bf05270 */
[----:B------:R-:W-:Y:S01]  /*2f10*/  MOV R2, 0xffffffff ;  /* 0xffffffff00027802 */ /* 0x000fe20000000f00 */
[----:B------:R-:W-:-:S04]  /*2f20*/  ULDC UR10, c[0x0][0x2f0] ;  /* 0x0000bc00000a7ab9 */ /* 0x000fc80000000800 */
[----:B------:R-:W-:-:S13]  /*2f30*/  PLOP3.LUT P0, PT, PT, PT, UP0, 0x80, 0x0 ;  /* 0x000000000000781c */ /* 0x000fda0003f0f008 */
[----:B------:R-:W-:Y:S05]  /*2f40*/  @P0 BRA `(.L_x_14) ;  /* 0x0000000000ac0947 */ /* 0x000fea0003800000 */
[----:B------:R-:W1:Y:S02]  /*2f50*/  LDC.64 R20, c[0x0][0x310] ;  /* 0x0000c400ff147b82 */ /* 0x000e640000000a00 */
[----:B-1----:R-:W-:-:S05]  /*2f60*/  IMAD.WIDE R20, R44, 0x8, R20 ;  /* 0x000000082c147825 */ /* 0x002fca00078e0214 */
[----:B------:R2:W4:Y:S01]  /*2f70*/  LDG.E.64 R22, desc[UR24][R20.64] ;  /* 0x0000001814167981 */ /* 0x000522000c1e1b00 */
[----:B------:R-:W-:Y:S01]  /*2f80*/  UMOV UR10, 0x1 ;  /* 0x00000001000a7882 */ /* 0x000fe20000000000 */
[----:B------:R-:W-:Y:S05]  /*2f90*/  BRA `(.L_x_14) ;  /* 0x0000000000987947 */ /* 0x000fea0003800000 */
.L_x_13:
[----:B-1----:R-:W1:Y:S01]  /*2fa0*/  LDC.64 R2, c[0x0][0x328] ;  /* 0x0000ca00ff027b82 */ /* 0x002e620000000a00 */
[----:B------:R-:W-:Y:S01]  /*2fb0*/  SHF.R.S32.HI R20, RZ, 0x1f, R44 ;  /* 0x0000001fff147819 */ /* 0x000fe2000001142c */
[----:B------:R-:W-:-:S06]  /*2fc0*/  UMOV UR10, 0x1 ;  /* 0x00000001000a7882 */ /* 0x000fcc0000000000 */
[----:B------:R-:W2:Y:S01]  /*2fd0*/  LDC.64 R22, c[0x0][0x310] ;  /* 0x0000c400ff167b82 */ /* 0x000ea20000000a00 */
[-C--:B-1----:R-:W-:Y:S02]  /*2fe0*/  IMAD R20, R20, R2.reuse, RZ ;  /* 0x0000000214147224 */ /* 0x082fe400078e02ff */
[----:B------:R-:W-:Y:S01]  /*2ff0*/  IMAD.WIDE.U32 R24, R44, R2, RZ ;  /* 0x000000022c187225 */ /* 0x000fe200078e00ff */
[----:B------:R-:W-:-:S03]  /*3000*/  MOV R2, 0xffffffff ;  /* 0xffffffff00027802 */ /* 0x000fc60000000f00 */
[----:B------:R-:W-:Y:S01]  /*3010*/  IMAD R3, R44, R3, R20 ;  /* 0x000000032c037224 */ /* 0x000fe200078e0214 */
[----:B--2---:R-:W-:-:S04]  /*3020*/  LEA R22, P0, R24, R22, 0x3 ;  /* 0x0000001618167211 */ /* 0x004fc800078018ff */
[----:B------:R-:W-:-:S04]  /*3030*/  IADD3 R3, R25, R3, RZ ;  /* 0x0000000319037210 */ /* 0x000fc80007ffe0ff */
[----:B------:R-:W-:Y:S01]  /*3040*/  LEA.HI.X R23, R24, R23, R3, 0x3, P0 ;  /* 0x0000001718177211 */ /* 0x000fe200000f1c03 */
[----:B------:R-:W-:Y:S06]  /*3050*/  BRA `(.L_x_14) ;  /* 0x0000000000687947 */ /* 0x000fec0003800000 */
.L_x_12:
        /* <DEDUP_REMOVED lines=12> */
.L_x_11:
[----:B------:R-:W2:Y:S01]  /*3120*/  LDC R2, c[0x0][0x224] ;  /* 0x00008900ff027b82 */ /* 0x000ea20000000800 */
[----:B------:R-:W-:Y:S01]  /*3130*/  UMOV UR10, URZ ;  /* 0x0000003f000a7c82 */ /* 0x000fe20008000000 */
[----:B--2---:R-:W-:Y:S02]  /*3140*/  ISETP.GE.AND P0, PT, R2, 0x2, PT ;  /* 0x000000020200780c */ /* 0x004fe40003f06270 */
[----:B------:R-:W-:-:S11]  /*3150*/  MOV R2, 0xffffffff ;  /* 0xffffffff00027802 */ /* 0x000fd60000000f00 */
[----:B------:R-:W-:Y:S05]  /*3160*/  @!P0 BRA `(.L_x_14) ;  /* 0x0000000000248947 */ /* 0x000fea0003800000 */
[----:B---3--:R-:W-:Y:S01]  /*3170*/  ISETP.GT.AND P0, PT, R0, RZ, PT ;  /* 0x000000ff0000720c */ /* 0x008fe20003f04270 */
[----:B------:R-:W-:Y:S02]  /*3180*/  IMAD.MOV.U32 R2, RZ, RZ, -0x1 ;  /* 0xffffffffff027424 */ /* 0x000fe400078e00ff */
[----:B------:R-:W-:Y:S02]  /*3190*/  IMAD.U32 R20, RZ, RZ, UR8 ;  /* 0x00000008ff147e24 */ /* 0x000fe4000f8e00ff */
[----:B------:R-:W-:-:S08]  /*31a0*/  IMAD.U32 R21, RZ, RZ, UR9 ;  /* 0x00000009ff157e24 */ /* 0x000fd0000f8e00ff */
[----:B------:R2:W3:Y:S04]  /*31b0*/  @!P0 LDG.E.STRONG.GPU R2, desc[UR24][R20.64] ;  /* 0x0000001814028981 */ /* 0x0004e8000c1ef900 */
[----:B---3--:R-:W-:Y:S01]  /*31c0*/  @!P0 CCTL.IVALL ;  /* 0x00000000ff00898f */ /* 0x008fe20002000000 */
[----:B-1----:R-:W-:-:S04]  /*31d0*/  ISETP.NE.AND P0, PT, R44, RZ, PT ;  /* 0x000000ff2c00720c */ /* 0x002fc80003f05270 */
[----:B----4-:R-:W-:Y:S02]  /*31e0*/  FSEL R34, R34, RZ, !P0 ;  /* 0x000000ff22227208 */ /* 0x010fe40004000000 */
[----:B------:R-:W-:-:S07]  /*31f0*/  FSEL R35, R35, 1.875, !P0 ;  /* 0x3ff0000023237808 */ /* 0x000fce0004000000 */
.L_x_14:
[----:B--23--:R-:W-:Y:S01]  /*3200*/  SHF.R.S32.HI R21, RZ, 0x1f, R0 ;  /* 0x0000001fff157819 */ /* 0x00cfe20000011400 */
[----:B------:R-:W-:Y:S01]  /*3210*/  ULDC.64 UR4, c[0x0][0x280] ;  /* 0x0000a00000047ab9 */ /* 0x000fe20000000a00 */
[----:B------:R-:W-:Y:S01]  /*3220*/  ULEA UR28, UR30, UR28, 0x1 ;  /* 0x0000001c1e1c7291 */ /* 0x000fe2000f8e083f */
[----:B------:R-:W-:Y:S01]  /*3230*/  IMAD.U32 R41, RZ, RZ, UR18 ;  /* 0x00000012ff297e24 */ /* 0x000fe2000f8e00ff */
[CC--:B------:R-:W-:Y:S01]  /*3240*/  LEA.HI R20, R21.reuse, R0.reuse, RZ, 0x5 ;  /* 0x0000000015147211 */ /* 0x0c0fe200078f28ff */
[----:B------:R-:W-:Y:S01]  /*3250*/  USHF.L.U32 UR29, UR29, 0x3, URZ ;  /* 0x000000031d1d7899 */ /* 0x000fe2000800063f */
[----:B------:R-:W-:Y:S01]  /*3260*/  LEA.HI R21, R21, R0, RZ, 0x7 ;  /* 0x0000000015157211 */ /* 0x000fe200078f38ff */
[----:B------:R-:W-:Y:S01]  /*3270*/  USHF.L.U32 UR28, UR28, 0x3, URZ ;  /* 0x000000031c1c7899 */ /* 0x000fe2000800063f */
[----:B------:R-:W-:Y:S02]  /*3280*/  SHF.R.S32.HI R25, RZ, 0x5, R20 ;  /* 0x00000005ff197819 */ /* 0x000fe40000011414 */
[----:B------:R-:W-:Y:S01]  /*3290*/  SHF.R.S32.HI R21, RZ, 0x7, R21 ;  /* 0x00000007ff157819 */ /* 0x000fe20000011415 */
[----:B------:R-:W-:Y:S01]  /*32a0*/  UIMAD UR28, UR28, 0x12, UR29 ;  /* 0x000000121c1c78a4 */ /* 0x000fe2000f8e021d */
[----:B-1----:R-:W-:-:S02]  /*32b0*/  SHF.R.S32.HI R3, RZ, 0x1f, R25 ;  /* 0x0000001fff037819 */ /* 0x002fc40000011419 */
[----:B------:R-:W-:Y:S02]  /*32c0*/  LOP3.LUT R32, R20, 0xffffffe0, RZ, 0xc0, !PT ;  /* 0xffffffe014207812 */ /* 0x000fe400078ec0ff */
[----:B------:R-:W-:Y:S02]  /*32d0*/  LEA.HI R3, R3, R25, RZ, 0x2 ;  /* 0x0000001903037211 */ /* 0x000fe400078f10ff */
[C---:B------:R-:W-:Y:S01]  /*32e0*/  LOP3.LUT R33, R0.reuse, 0x3, RZ, 0xc0, !PT ;  /* 0x0000000300217812 */ /* 0x040fe200078ec0ff */
[----:B------:R-:W-:Y:S01]  /*32f0*/  IMAD.IADD R32, R0, 0x1, -R32 ;  /* 0x0000000100207824 */ /* 0x000fe200078e0a20 */
[----:B------:R-:W-:Y:S02]  /*3300*/  LOP3.LUT R3, R3, 0xfffffffc, RZ, 0xc0, !PT ;  /* 0xfffffffc03037812 */ /* 0x000fe400078ec0ff */
[----:B----4-:R-:W-:Y:S01]  /*3310*/  ISETP.NE.U32.AND P0, PT, R22, RZ, PT ;  /* 0x000000ff1600720c */ /* 0x010fe20003f05070 */
[----:B------:R-:W-:Y:S02]  /*3320*/  IMAD R41, R41, 0x20, R32 ;  /* 0x0000002029297824 */ /* 0x000fe400078e0220 */
[----:B------:R-:W-:Y:S01]  /*3330*/  IMAD.IADD R25, R25, 0x1, -R3 ;  /* 0x0000000119197824 */ /* 0x000fe200078e0a03 */
[----:B------:R-:W-:-:S04]  /*3340*/  ISETP.NE.AND.EX P0, PT, R23, RZ, PT, P0 ;  /* 0x000000ff1700720c */ /* 0x000fc80003f05300 */
[----:B------:R-:W-:Y:S02]  /*3350*/  LEA.HI R3, R25, R25, RZ, 0x1 ;  /* 0x0000001919037211 */ /* 0x000fe400078f08ff */
[----:B------:R-:W-:Y:S02]  /*3360*/  ISETP.LT.AND P5, PT, R41, UR7, P0 ;  /* 0x0000000729007c0c */ /* 0x000fe400087a1270 */
[----:B------:R-:W-:Y:S02]  /*3370*/  LOP3.LUT R24, R3, 0x3ffffffe, RZ, 0xc0, !PT ;  /* 0x3ffffffe03187812 */ /* 0x000fe400078ec0ff */
[----:B------:R-:W-:-:S03]  /*3380*/  SHF.R.S32.HI R3, RZ, 0x1, R3 ;  /* 0x00000001ff037819 */ /* 0x000fc60000011403 */
[----:B------:R-:W-:Y:S02]  /*3390*/  IMAD.IADD R24, R25, 0x1, -R24 ;  /* 0x0000000119187824 */ /* 0x000fe400078e0a18 */
[----:B------:R-:W-:Y:S02]  /*33a0*/  IMAD R21, R21, 0x2, R3 ;  /* 0x0000000215157824 */ /* 0x000fe400078e0203 */
[----:B------:R-:W-:Y:S02]  /*33b0*/  IMAD.U32 R3, RZ, RZ, UR19 ;  /* 0x00000013ff037e24 */ /* 0x000fe4000f8e00ff */
[C-C-:B------:R-:W-:Y:S02]  /*33c0*/  IMAD R25, R21.reuse, 0x4, R24.reuse ;  /* 0x0000000415197824 */ /* 0x140fe400078e0218 */
[----:B------:R-:W-:Y:S02]  /*33d0*/  IMAD R21, R21, 0x2, R24 ;  /* 0x0000000215157824 */ /* 0x000fe400078e0218 */
[----:B------:R-:W-:Y:S01]  /*33e0*/  IMAD R3, R3, 0x8, R25 ;  /* 0x0000000803037824 */ /* 0x000fe200078e0219 */
[----:B------:R-:W-:-:S03]  /*33f0*/  LOP3.LUT R25, R0, 0x1f, RZ, 0xc0, !PT ;  /* 0x0000001f00197812 */ /* 0x000fc600078ec0ff */
[----:B------:R-:W-:Y:S01]  /*3400*/  IMAD.SHL.U32 R42, R3, 0x4, RZ ;  /* 0x00000004032a7824 */ /* 0x000fe200078e00ff */
[----:B------:R-:W-:Y:S01]  /*3410*/  SHF.R.U32.HI R25, RZ, 0x2, R25 ;  /* 0x00000002ff197819 */ /* 0x000fe20000011619 */
[----:B------:R-:W1:Y:S02]  /*3420*/  LDC R3, c[0x0][0x224] ;  /* 0x00008900ff037b82 */ /* 0x000e640000000800 */
[----:B------:R-:W-:Y:S01]  /*3430*/  IMAD.WIDE.U32 R28, R42, UR4, RZ ;  /* 0x000000042a1c7c25 */ /* 0x000fe2000f8e00ff */
[----:B------:R-:W-:-:S03]  /*3440*/  SHF.R.S32.HI R26, RZ, 0x1f, R42 ;  /* 0x0000001fff1a7819 */ /* 0x000fc6000001142a */
[----:B------:R-:W-:Y:S02]  /*3450*/  IMAD R33, R25, 0x12, R33 ;  /* 0x0000001219217824 */ /* 0x000fe400078e0221 */
[----:B------:R-:W-:Y:S02]  /*3460*/  IMAD R26, R26, UR4, RZ ;  /* 0x000000041a1a7c24 */ /* 0x000fe4000f8e02ff */
[----:B------:R-:W-:Y:S02]  /*3470*/  VIADD R33, R33, UR28 ;  /* 0x0000001c21217c36 */ /* 0x000fe40008000000 */
[----:B------:R-:W-:-:S03]  /*3480*/  IMAD R26, R42, UR5, R26 ;  /* 0x000000052a1a7c24 */ /* 0x000fc6000f8e021a */
[----:B------:R-:W-:Y:S01]  /*3490*/  LEA R33, R33, UR6, 0x4 ;  /* 0x0000000621217c11 */ /* 0x000fe2000f8e20ff */
[----:B------:R-:W-:Y:S02]  /*34a0*/  IMAD.IADD R27, R29, 0x1, R26 ;  /* 0x000000011d1b7824 */ /* 0x000fe400078e021a */
[----:B------:R-:W-:-:S04]  /*34b0*/  IMAD.MOV.U32 R26, RZ, RZ, R28 ;  /* 0x000000ffff1a7224 */ /* 0x000fc800078e001c */
[----:B------:R-:W-:Y:S01]  /*34c0*/  IMAD.WIDE R26, R41, 0x8, R26 ;  /* 0x00000008291a7825 */ /* 0x000fe200078e021a */
[----:B-1----:R-:W-:-:S03]  /*34d0*/  ISETP.GE.AND P6, PT, R3, 0x2, PT ;  /* 0x000000020300780c */ /* 0x002fc60003fc6270 */
[----:B------:R-:W-:Y:S01]  /*34e0*/  IMAD.SHL.U32 R3, R21, 0x4, RZ ;  /* 0x0000000415037824 */ /* 0x000fe200078e00ff */
[----:B------:R-:W-:Y:S02]  /*34f0*/  IADD3 R46, P0, R26, R22, RZ ;  /* 0x000000161a2e7210 */ /* 0x000fe40007f1e0ff */
[----:B------:R-:W-:Y:S01]  /*3500*/  ISETP.NE.OR P1, PT, RZ, UR10, !P6 ;  /* 0x0000000aff007c0c */ /* 0x000fe2000f725670 */
[----:B------:R-:W-:Y:S02]  /*3510*/  IMAD R3, R3, 0x120, RZ ;  /* 0x0000012003037824 */ /* 0x000fe400078e02ff */
[----:B------:R-:W-:Y:S02]  /*3520*/  IMAD.X R47, R27, 0x1, R23, P0 ;  /* 0x000000011b2f7824 */ /* 0x000fe400000e0617 */
[----:B------:R-:W-:-:S08]  /*3530*/  IMAD R32, R32, 0x8, R3 ;  /* 0x0000000820207824 */ /* 0x000fd000078e0203 */
[----:B------:R-:W-:Y:S05]  /*3540*/  @P1 BRA `(.L_x_15) ;  /* 0x0000000000681947 */ /* 0x000fea0003800000 */
[----:B------:R-:W-:-:S13]  /*3550*/  ISETP.NE.AND P0, PT, R2, R44, PT ;  /* 0x0000002c0200720c */ /* 0x000fda0003f05270 */
[----:B------:R-:W-:Y:S06]  /*3560*/  BAR.RED.AND.DEFER_BLOCKING 0x0, P0 ;  /* 0x0000000000007b1d */ /* 0x000fec0000014400 */
[----:B------:R-:W1:Y:S02]  /*3570*/  B2R.RESULT RZ, P0 ;  /* 0x0000000000ff731c */ /* 0x000e640000004000 */
[----:B-1----:R-:W-:Y:S05]  /*3580*/  @!P0 BRA `(.L_x_16) ;  /* 0x0000000000308947 */ /* 0x002fea0003800000 */
[----:B------:R-:W-:-:S13]  /*3590*/  ISETP.GT.AND P1, PT, R0, RZ, PT ;  /* 0x000000ff0000720c */ /* 0x000fda0003f24270 */
.L_x_18:
[----:B------:R-:W-:Y:S05]  /*35a0*/  YIELD ;  /* 0x0000000000007946 */ /* 0x000fea0003800000 */
[----:B-1---5:R-:W-:Y:S05]  /*35b0*/  @P1 BRA `(.L_x_17) ;  /* 0x0000000000101947 */ /* 0x022fea0003800000 */
[----:B------:R-:W-:Y:S02]  /*35c0*/  MOV R2, UR8 ;  /* 0x0000000800027c02 */ /* 0x000fe40008000f00 */
[----:B------:R-:W-:-:S05]  /*35d0*/  MOV R3, UR9 ;  /* 0x0000000900037c02 */ /* 0x000fca0008000f00 */
[----:B------:R1:W2:Y:S04]  /*35e0*/  LDG.E.STRONG.GPU R2, desc[UR24][R2.64] ;  /* 0x0000001802027981 */ /* 0x0002a8000c1ef900 */
[----:B--2---:R-:W-:Y:S01]  /*35f0*/  CCTL.IVALL ;  /* 0x00000000ff00798f */ /* 0x004fe20002000000 */
.L_x_17:
[----:B------:R-:W-:Y:S01]  /*3600*/  ISETP.NE.AND P0, PT, R2, R44, PT ;  /* 0x0000002c0200720c */ /* 0x000fe20003f05270 */
[----:B------:R-:W-:-:S12]  /*3610*/  WARPSYNC.ALL ;  /* 0x0000000000007948 */ /* 0x000fd80003800000 */
[----:B------:R-:W-:Y:S06]  /*3620*/  BAR.RED.AND.DEFER_BLOCKING 0x0, P0 ;  /* 0x0000000000007b1d */ /* 0x000fec0000014400 */
[----:B------:R-:W2:Y:S02]  /*3630*/  B2R.RESULT RZ, P0 ;  /* 0x0000000000ff731c */ /* 0x000ea40000004000 */
[----:B--2---:R-:W-:Y:S05]  /*3640*/  @P0 BRA `(.L_x_18) ;  /* 0xfffffffc00d40947 */ /* 0x004fea000383ffff */
.L_x_16:
[----:B------:R-:W-:Y:S05]  /*3650*/  WARPSYNC.ALL ;  /* 0x0000000000007948 */ /* 0x000fea0003800000 */
[----:B------:R-:W-:Y:S06]  /*3660*/  BAR.SYNC.DEFER_BLOCKING 0x0 ;  /* 0x0000000000007b1d */ /* 0x000fec0000010000 */
[----:B------:R-:W-:Y:S01]  /*3670*/  @!PT LDS RZ, [RZ] ;  /* 0x00000000fffff984 */ /* 0x000fe20000000800 */
[----:B------:R-:W-:Y:S01]  /*3680*/  @!PT LDS RZ, [RZ] ;  /* 0x00000000fffff984 */ /* 0x000fe20000000800 */
[----:B------:R-:W-:Y:S01]  /*3690*/  @!PT LDS RZ, [RZ] ;  /* 0x00000000fffff984 */ /* 0x000fe20000000800 */
[----:B------:R-:W-:Y:S01]  /*36a0*/  @!PT LDS RZ, [RZ] ;  /* 0x00000000fffff984 */ /* 0x000fe20000000800 */
[----:B------:R-:W-:Y:S06]  /*36b0*/  MEMBAR.SC.GPU ;  /* 0x0000000000007992 */ /* 0x000fec0000002000 */
[----:B------:R-:W-:-:S00]  /*36c0*/  ERRBAR ;  /* 0x00000000000079ab */ /* 0x000fc00000000000 */
[----:B------:R-:W-:Y:S06]  /*36d0*/  CGAERRBAR ;  /* 0x00000000000075ab */ /* 0x000fec0000000000 */
[----:B------:R-:W-:Y:S01]  /*36e0*/  CCTL.IVALL ;  /* 0x00000000ff00798f */ /* 0x000fe20002000000 */
.L_x_15:
[----:B------:R-:W2:Y:S01]  /*36f0*/  S2UR UR6, SR_CgaCtaId ;  /* 0x00000000000679c3 */ /* 0x000ea20000008800 */
[----:B------:R-:W-:Y:S01]  /*3700*/  DSETP.NEU.AND P0, PT, R34, RZ, PT ;  /* 0x000000ff2200722a */ /* 0x000fe20003f0d000 */
[----:B------:R-:W-:Y:S01]  /*3710*/  UMOV UR4, 0x400 ;  /* 0x0000040000047882 */ /* 0x000fe20000000000 */
[----:B------:R-:W-:Y:S01]  /*3720*/  BSSY B1, `(.L_x_19) ;  /* 0x00000be000017945 */ /* 0x000fe20003800000 */
[----:B--2---:R-:W-:-:S11]  /*3730*/  ULEA UR6, UR6, UR4, 0x18 ;  /* 0x0000000406067291 */ /* 0x004fd6000f8ec03f */
[----:B------:R-:W-:Y:S05]  /*3740*/  @!P0 BRA `(.L_x_20) ;  /* 0x0000000400c48947 */ /* 0x000fea0003800000 */
[----:B-1----:R-:W1:Y:S01]  /*3750*/  LDC.64 R2, c[0x0][0x210] ;  /* 0x00008400ff027b82 */ /* 0x002e620000000a00 */
[----:B------:R-:W-:Y:S01]  /*3760*/  VIADD R40, R42, 0x1 ;  /* 0x000000012a287836 */ /* 0x000fe20000000000 */
[----:B------:R-:W-:-:S06]  /*3770*/  CS2R R30, SRZ ;  /* 0x00000000001e7805 */ /* 0x000fcc000001ff00 */
[----:B------:R-:W2:Y:S01]  /*3780*/  LDC.64 R20, c[0x0][0x288] ;  /* 0x0000a200ff147b82 */ /* 0x000ea20000000a00 */
[C---:B------:R-:W-:Y:S01]  /*3790*/  VIADD R39, R42.reuse, 0x2 ;  /* 0x000000022a277836 */ /* 0x040fe20000000000 */
[-C--:B-1----:R-:W-:Y:S02]  /*37a0*/  ISETP.LT.AND P0, PT, R42, R2.reuse, P5 ;  /* 0x000000022a00720c */ /* 0x082fe40002f01270 */
[-C--:B------:R-:W-:Y:S02]  /*37b0*/  ISETP.LT.AND P3, PT, R40, R2.reuse, P5 ;  /* 0x000000022800720c */ /* 0x080fe40002f61270 */
[----:B------:R-:W-:Y:S02]  /*37c0*/  CS2R R28, SRZ ;  /* 0x00000000001c7805 */ /* 0x000fe4000001ff00 */
[----:B------:R-:W-:Y:S01]  /*37d0*/  ISETP.LT.AND P2, PT, R39, R2, P5 ;  /* 0x000000022700720c */ /* 0x000fe20002f41270 */
[----:B------:R-:W-:-:S06]  /*37e0*/  VIADD R38, R42, 0x3 ;  /* 0x000000032a267836 */ /* 0x000fcc0000000000 */
[----:B------:R-:W3:Y:S01]  /*37f0*/  @P0 LDG.E.LTC128B.64 R30, desc[UR24][R46.64] ;  /* 0x000000182e1e0981 */ /* 0x000ee2000c1e1b20 */
[----:B--2---:R-:W-:Y:S02]  /*3800*/  IADD3 R52, P0, R46, R20, RZ ;  /* 0x000000142e347210 */ /* 0x004fe40007f1e0ff */
[----:B------:R-:W-:Y:S02]  /*3810*/  CS2R R26, SRZ ;  /* 0x00000000001a7805 */ /* 0x000fe4000001ff00 */
[----:B------:R-:W-:Y:S02]  /*3820*/  ISETP.LT.AND P1, PT, R38, R2, P5 ;  /* 0x000000022600720c */ /* 0x000fe40002f21270 */
[----:B------:R-:W-:Y:S01]  /*3830*/  CS2R R24, SRZ ;  /* 0x0000000000187805 */ /* 0x000fe2000001ff00 */
[----:B------:R-:W-:Y:S01]  /*3840*/  IMAD.X R53, R47, 0x1, R21, P0 ;  /* 0x000000012f357824 */ /* 0x000fe200000e0615 */
[----:B------:R-:W-:-:S04]  /*3850*/  IADD3 R50, P0, R52, R20, RZ ;  /* 0x0000001434327210 */ /* 0x000fc80007f1e0ff */
[----:B------:R-:W2:Y:S01]  /*3860*/  @P3 LDG.E.LTC128B.64 R28, desc[UR24][R52.64] ;  /* 0x00000018341c3981 */ /* 0x000ea2000c1e1b20 */
[----:B------:R-:W-:Y:S01]  /*3870*/  IMAD.X R51, R53, 0x1, R21, P0 ;  /* 0x0000000135337824 */ /* 0x000fe200000e0615 */
[----:B------:R-:W-:-:S04]  /*3880*/  IADD3 R48, P0, R50, R20, RZ ;  /* 0x0000001432307210 */ /* 0x000fc80007f1e0ff */
[----:B------:R-:W4:Y:S01]  /*3890*/  @P2 LDG.E.LTC128B.64 R26, desc[UR24][R50.64] ;  /* 0x00000018321a2981 */ /* 0x000f22000c1e1b20 */
[----:B------:R-:W-:-:S05]  /*38a0*/  IMAD.X R49, R51, 0x1, R21, P0 ;  /* 0x0000000133317824 */ /* 0x000fca00000e0615 */
[----:B------:R-:W4:Y:S01]  /*38b0*/  @P1 LDG.E.LTC128B.64 R24, desc[UR24][R48.64] ;  /* 0x0000001830181981 */ /* 0x000f22000c1e1b20 */
[----:B------:R-:W-:Y:S05]  /*38c0*/  WARPSYNC.ALL ;  /* 0x0000000000007948 */ /* 0x000fea0003800000 */
[----:B------:R-:W-:Y:S06]  /*38d0*/  BAR.SYNC.DEFER_BLOCKING 0x0 ;  /* 0x0000000000007b1d */ /* 0x000fec0000010000 */
[----:B------:R-:W-:-:S04]  /*38e0*/  DEPBAR.LE SB5, 0x2 ;  /* 0x0000d0800000791a */ /* 0x000fc80000000000 */
[----:B------:R-:W-:Y:S04]  /*38f0*/  STS.128 [R33], R4 ;  /* 0x0000000421007388 */ /* 0x000fe80000000c00 */
[----:B------:R-:W-:Y:S01]  /*3900*/  STS.128 [R33+0x40], R8 ;  /* 0x0000400821007388 */ /* 0x000fe20000000c00 */
[----:B------:R-:W-:Y:S06]  /*3910*/  BAR.SYNC.DEFER_BLOCKING 0x0 ;  /* 0x0000000000007b1d */ /* 0x000fec0000010000 */
[----:B------:R-:W1:Y:S04]  /*3920*/  LDS.64 R10, [R32+UR6] ;  /* 0x00000006200a7984 */ /* 0x000e680008000a00 */
[----:B------:R-:W1:Y:S04]  /*3930*/  LDS.64 R8, [R32+UR6+0x120] ;  /* 0x0001200620087984 */ /* 0x000e680008000a00 */
[----:B------:R-:W1:Y:S04]  /*3940*/  LDS.64 R6, [R32+UR6+0x240] ;  /* 0x0002400620067984 */ /* 0x000e680008000a00 */
[----:B------:R-:W1:Y:S01]  /*3950*/  LDS.64 R4, [R32+UR6+0x360] ;  /* 0x0003600620047984 */ /* 0x000e620008000a00 */
[----:B------:R-:W-:-:S02]  /*3960*/  ISETP.EQ.U32.AND P0, PT, R22, RZ, PT ;  /* 0x000000ff1600720c */ /* 0x000fc40003f02070 */
[----:B------:R-:W-:-:S04]  /*3970*/  ISETP.GE.AND P1, PT, R41, R3, PT ;  /* 0x000000032900720c */ /* 0x000fc80003f26270 */
[----:B------:R-:W-:Y:S01]  /*3980*/  ISETP.EQ.OR.EX P4, PT, R23, RZ, P1, P0 ;  /* 0x000000ff1700720c */ /* 0x000fe20000f82700 */
[-C--:B-1----:R-:W-:Y:S02]  /*3990*/  DMUL R10, R10, R36.reuse ;  /* 0x000000240a0a7228 */ /* 0x082fe40000000000 */
[-C--:B------:R-:W-:Y:S02]  /*39a0*/  DMUL R8, R8, R36.reuse ;  /* 0x0000002408087228 */ /* 0x080fe40000000000 */
[-C--:B------:R-:W-:Y:S02]  /*39b0*/  DMUL R6, R6, R36.reuse ;  /* 0x0000002406067228 */ /* 0x080fe40000000000 */
[----:B------:R-:W-:Y:S01]  /*39c0*/  DMUL R4, R4, R36 ;  /* 0x0000002404047228 */ /* 0x000fe20000000000 */
[----:B------:R-:W-:Y:S01]  /*39d0*/  BSSY B0, `(.L_x_21) ;  /* 0x0000018000007945 */ /* 0x000fe20003800000 */
[----:B---3--:R-:W-:Y:S02]  /*39e0*/  IMAD.MOV.U32 R22, RZ, RZ, R30 ;  /* 0x000000ffff167224 */ /* 0x008fe400078e001e */
[----:B------:R-:W-:-:S06]  /*39f0*/  IMAD.MOV.U32 R23, RZ, RZ, R31 ;  /* 0x000000ffff177224 */ /* 0x000fcc00078e001f */
[----:B------:R-:W-:Y:S01]  /*3a00*/  DFMA R10, R22, R34, R10 ;  /* 0x00000022160a722b */ /* 0x000fe2000000000a */
[----:B--2---:R-:W-:Y:S02]  /*3a10*/  IMAD.MOV.U32 R22, RZ, RZ, R28 ;  /* 0x000000ffff167224 */ /* 0x004fe400078e001c */
[----:B------:R-:W-:-:S06]  /*3a20*/  IMAD.MOV.U32 R23, RZ, RZ, R29 ;  /* 0x000000ffff177224 */ /* 0x000fcc00078e001d */
[----:B------:R-:W-:Y:S01]  /*3a30*/  DFMA R8, R22, R34, R8 ;  /* 0x000000221608722b */ /* 0x000fe20000000008 */
[----:B----4-:R-:W-:Y:S02]  /*3a40*/  IMAD.MOV.U32 R22, RZ, RZ, R26 ;  /* 0x000000ffff167224 */ /* 0x010fe400078e001a */
[----:B------:R-:W-:-:S06]  /*3a50*/  IMAD.MOV.U32 R23, RZ, RZ, R27 ;  /* 0x000000ffff177224 */ /* 0x000fcc00078e001b */
[----:B------:R-:W-:Y:S01]  /*3a60*/  DFMA R6, R22, R34, R6 ;  /* 0x000000221606722b */ /* 0x000fe20000000006 */
[----:B------:R-:W-:Y:S02]  /*3a70*/  IMAD.MOV.U32 R22, RZ, RZ, R24 ;  /* 0x000000ffff167224 */ /* 0x000fe400078e0018 */
[----:B------:R-:W-:-:S06]  /*3a80*/  IMAD.MOV.U32 R23, RZ, RZ, R25 ;  /* 0x000000ffff177224 */ /* 0x000fcc00078e0019 */
[----:B------:R-:W-:Y:S01]  /*3a90*/  DFMA R4, R22, R34, R4 ;  /* 0x000000221604722b */ /* 0x000fe20000000004 */
[----:B------:R-:W-:Y:S10]  /*3aa0*/  @P4 BRA `(.L_x_22) ;  /* 0x0000000000284947 */ /* 0x000ff40003800000 */
[-C--:B------:R-:W-:Y:S02]  /*3ab0*/  ISETP.GE.AND P2, PT, R42, R2.reuse, PT ;  /* 0x000000022a00720c */ /* 0x080fe40003f46270 */
[-C--:B------:R-:W-:Y:S02]  /*3ac0*/  ISETP.GE.AND P1, PT, R40, R2.reuse, PT ;  /* 0x000000022800720c */ /* 0x080fe40003f26270 */
[-C--:B------:R-:W-:Y:S02]  /*3ad0*/  ISETP.GE.AND P0, PT, R39, R2.reuse, PT ;  /* 0x000000022700720c */ /* 0x080fe40003f06270 */
[----:B------:R-:W-:-:S07]  /*3ae0*/  ISETP.GE.AND P3, PT, R38, R2, PT ;  /* 0x000000022600720c */ /* 0x000fce0003f66270 */
[----:B------:R-:W-:Y:S02]  /*3af0*/  @!P2 IMAD.MOV.U32 R22, RZ, RZ, R46 ;  /* 0x000000ffff16a224 */ /* 0x000fe400078e002e */
[----:B------:R-:W-:-:S05]  /*3b00*/  @!P2 IMAD.MOV.U32 R23, RZ, RZ, R47 ;  /* 0x000000ffff17a224 */ /* 0x000fca00078e002f */
[----:B------:R1:W-:Y:S04]  /*3b10*/  @!P2 ST.E.64 desc[UR24][R22.64], R10 ;  /* 0x0000000a1600a985 */ /* 0x0003e8000c101b18 */
[----:B------:R1:W-:Y:S04]  /*3b20*/  @!P1 ST.E.64 desc[UR24][R52.64], R8 ;  /* 0x0000000834009985 */ /* 0x0003e8000c101b18 */
[----:B------:R1:W-:Y:S04]  /*3b30*/  @!P0 ST.E.64 desc[UR24][R50.64], R6 ;  /* 0x0000000632008985 */ /* 0x0003e8000c101b18 */
[----:B------:R1:W-:Y:S02]  /*3b40*/  @!P3 ST.E.64 desc[UR24][R48.64], R4 ;  /* 0x000000043000b985 */ /* 0x0003e4000c101b18 */
.L_x_22:
[----:B------:R-:W-:Y:S05]  /*3b50*/  BSYNC B0 ;  /* 0x0000000000007941 */ /* 0x000fea0003800000 */
.L_x_21:
[----:B------:R-:W-:Y:S01]  /*3b60*/  ULDC.64 UR4, c[0x0][0x2a0] ;  /* 0x0000a80000047ab9 */ /* 0x000fe20000000a00 */
[----:B-1----:R-:W-:Y:S01]  /*3b70*/  VIADD R5, R42, 0x8 ;  /* 0x000000082a057836 */ /* 0x002fe20000000000 */
[----:B------:R-:W-:Y:S01]  /*3b80*/  IADD3 R10, P0, R46, UR4, RZ ;  /* 0x000000042e0a7c10 */ /* 0x000fe2000ff1e0ff */
[C---:B------:R-:W-:Y:S02]  /*3b90*/  VIADD R4, R42.reuse, 0x9 ;  /* 0x000000092a047836 */ /* 0x040fe40000000000 */
[C---:B------:R-:W-:Y:S01]  /*3ba0*/  VIADD R3, R42.reuse, 0xa ;  /* 0x0000000a2a037836 */ /* 0x040fe20000000000 */
[----:B------:R-:W-:Y:S01]  /*3bb0*/  IADD3.X R11, R47, UR5, RZ, P0, !PT ;  /* 0x000000052f0b7c10 */ /* 0x000fe200087fe4ff */
[----:B------:R-:W-:Y:S01]  /*3bc0*/  VIADD R42, R42, 0xb ;  /* 0x0000000b2a2a7836 */ /* 0x000fe20000000000 */
[----:B------:R-:W-:Y:S02]  /*3bd0*/  IADD3 R8, P0, R10, R20, RZ ;  /* 0x000000140a087210 */ /* 0x000fe40007f1e0ff */
[----:B------:R-:W-:-:S02]  /*3be0*/  ISETP.LT.AND P3, PT, R5, R2, P5 ;  /* 0x000000020500720c */ /* 0x000fc40002f61270 */
[----:B------:R-:W-:Y:S01]  /*3bf0*/  IADD3 R6, P1, R8, R20, RZ ;  /* 0x0000001408067210 */ /* 0x000fe20007f3e0ff */
[--C-:B------:R-:W-:Y:S01]  /*3c00*/  IMAD.X R9, R11, 0x1, R21.reuse, P0 ;  /* 0x000000010b097824 */ /* 0x100fe200000e0615 */
[----:B------:R-:W-:Y:S02]  /*3c10*/  ISETP.LT.AND P2, PT, R4, R2, P5 ;  /* 0x000000020400720c */ /* 0x000fe40002f41270 */
[----:B------:R-:W-:Y:S01]  /*3c20*/  IADD3 R20, P0, R6, R20, RZ ;  /* 0x0000001406147210 */ /* 0x000fe20007f1e0ff */
[----:B------:R-:W-:Y:S01]  /*3c30*/  IMAD.X R7, R9, 0x1, R21, P1 ;  /* 0x0000000109077824 */ /* 0x000fe200008e0615 */
[----:B------:R-:W-:-:S03]  /*3c40*/  ISETP.LT.AND P1, PT, R3, R2, P5 ;  /* 0x000000020300720c */ /* 0x000fc60002f21270 */
[----:B------:R-:W-:Y:S01]  /*3c50*/  IMAD.X R21, R7, 0x1, R21, P0 ;  /* 0x0000000107157824 */ /* 0x000fe200000e0615 */
[----:B------:R-:W-:Y:S01]  /*3c60*/  ISETP.LT.AND P0, PT, R42, R2, P5 ;  /* 0x000000022a00720c */ /* 0x000fe20002f01270 */
[----:B------:R-:W2:Y:S04]  /*3c70*/  @P3 LDG.E.LTC128B.64 R30, desc[UR24][R10.64] ;  /* 0x000000180a1e3981 */ /* 0x000ea8000c1e1b20 */
[----:B------:R-:W3:Y:S04]  /*3c80*/  @P2 LDG.E.LTC128B.64 R28, desc[UR24][R8.64] ;  /* 0x00000018081c2981 */ /* 0x000ee8000c1e1b20 */
[----:B------:R-:W4:Y:S04]  /*3c90*/  @P1 LDG.E.LTC128B.64 R26, desc[UR24][R6.64] ;  /* 0x00000018061a1981 */ /* 0x000f28000c1e1b20 */
[----:B------:R-:W4:Y:S01]  /*3ca0*/  @P0 LDG.E.LTC128B.64 R24, desc[UR24][R20.64] ;  /* 0x0000001814180981 */ /* 0x000f22000c1e1b20 */
[----:B------:R-:W-:Y:S06]  /*3cb0*/  BAR.SYNC.DEFER_BLOCKING 0x0 ;  /* 0x0000000000007b1d */ /* 0x000fec0000010000 */
[----:B-----5:R-:W-:Y:S04]  /*3cc0*/  STS.128 [R33], R16 ;  /* 0x0000001021007388 */ /* 0x020fe80000000c00 */
[----:B------:R-:W-:Y:S01]  /*3cd0*/  STS.128 [R33+0x40], R12 ;  /* 0x0000400c21007388 */ /* 0x000fe20000000c00 */
[----:B------:R-:W-:Y:S06]  /*3ce0*/  BAR.SYNC.DEFER_BLOCKING 0x0 ;  /* 0x0000000000007b1d */ /* 0x000fec0000010000 */
[----:B------:R-:W1:Y:S04]  /*3cf0*/  LDS.64 R16, [R32+UR6] ;  /* 0x0000000620107984 */ /* 0x000e680008000a00 */
[----:B------:R-:W1:Y:S04]  /*3d00*/  LDS.64 R14, [R32+UR6+0x120] ;  /* 0x00012006200e7984 */ /* 0x000e680008000a00 */
[----:B------:R-:W1:Y:S04]  /*3d10*/  LDS.64 R12, [R32+UR6+0x240] ;  /* 0x00024006200c7984 */ /* 0x000e680008000a00 */
[----:B------:R-:W1:Y:S02]  /*3d20*/  LDS.64 R32, [R32+UR6+0x360] ;  /* 0x0003600620207984 */ /* 0x000e640008000a00 */
[----:B-1----:R-:W-:-:S02]  /*3d30*/  DMUL R16, R16, R36 ;  /* 0x0000002410107228 */ /* 0x002fc40000000000 */
[-C--:B------:R-:W-:Y:S02]  /*3d40*/  DMUL R14, R14, R36.reuse ;  /* 0x000000240e0e7228 */ /* 0x080fe40000000000 */
[-C--:B------:R-:W-:Y:S02]  /*3d50*/  DMUL R12, R12, R36.reuse ;  /* 0x000000240c0c7228 */ /* 0x080fe40000000000 */
[----:B------:R-:W-:Y:S02]  /*3d60*/  DMUL R32, R32, R36 ;  /* 0x0000002420207228 */ /* 0x000fe40000000000 */
[-C--:B--2---:R-:W-:Y:S02]  /*3d70*/  DFMA R16, R30, R34.reuse, R16 ;  /* 0x000000221e10722b */ /* 0x084fe40000000010 */
[-C--:B---3--:R-:W-:Y:S02]  /*3d80*/  DFMA R14, R28, R34.reuse, R14 ;  /* 0x000000221c0e722b */ /* 0x088fe4000000000e */
[----:B----4-:R-:W-:-:S02]  /*3d90*/  DFMA R12, R26, R34, R12 ;  /* 0x000000221a0c722b */ /* 0x010fc4000000000c */
[----:B------:R-:W-:Y:S01]  /*3da0*/  DFMA R24, R24, R34, R32 ;  /* 0x000000221818722b */ /* 0x000fe20000000020 */
[----:B------:R-:W-:Y:S10]  /*3db0*/  @P4 BRA `(.L_x_23) ;  /* 0x0000000400504947 */ /* 0x000ff40003800000 */
[-C--:B------:R-:W-:Y:S02]  /*3dc0*/  ISETP.GE.AND P2, PT, R5, R2.reuse, PT ;  /* 0x000000020500720c */ /* 0x080fe40003f46270 */
[-C--:B------:R-:W-:Y:S02]  /*3dd0*/  ISETP.GE.AND P1, PT, R4, R2.reuse, PT ;  /* 0x000000020400720c */ /* 0x080fe40003f26270 */
[----:B------:R-:W-:-:S09]  /*3de0*/  ISETP.GE.AND P0, PT, R3, R2, PT ;  /* 0x000000020300720c */ /* 0x000fd20003f06270 */
[----:B------:R1:W-:Y:S04]  /*3df0*/  @!P2 ST.E.64 desc[UR24][R10.64], R16 ;  /* 0x000000100a00a985 */ /* 0x0003e8000c101b18 */
[----:B------:R1:W-:Y:S04]  /*3e00*/  @!P1 ST.E.64 desc[UR24][R8.64], R14 ;  /* 0x0000000e08009985 */ /* 0x0003e8000c101b18 */
[----:B------:R1:W-:Y:S01]  /*3e10*/  @!P0 ST.E.64 desc[UR24][R6.64], R12 ;  /* 0x0000000c06008985 */ /* 0x0003e2000c101b18 */
[----:B------:R-:W-:-:S13]  /*3e20*/  ISETP.GE.AND P0, PT, R42, R2, PT ;  /* 0x000000022a00720c */ /* 0x000fda0003f06270 */
[----:B------:R-:W-:Y:S05]  /*3e30*/  @P0 BRA `(.L_x_23) ;  /* 0x0000000400300947 */ /* 0x000fea0003800000 */
[----:B------:R2:W-:Y:S01]  /*3e40*/  ST.E.64 desc[UR24][R20.64], R24 ;  /* 0x0000001814007985 */ /* 0x0005e2000c101b18 */
[----:B------:R-:W-:Y:S05]  /*3e50*/  BRA `(.L_x_23) ;  /* 0x0000000400287947 */ /* 0x000fea0003800000 */
.L_x_20:
[----:B------:R-:W-:Y:S05]  /*3e60*/  WARPSYNC.ALL ;  /* 0x0000000000007948 */ /* 0x000fea0003800000 */
[----:B------:R-:W-:Y:S06]  /*3e70*/  BAR.SYNC.DEFER_BLOCKING 0x0 ;  /* 0x0000000000007b1d */ /* 0x000fec0000010000 */
[----:B------:R-:W-:Y:S01]  /*3e80*/  BSSY B0, `(.L_x_24) ;  /* 0x0000023000007945 */ /* 0x000fe20003800000 */
[----:B------:R-:W-:-:S04]  /*3e90*/  DEPBAR.LE SB5, 0x2 ;  /* 0x0000d0800000791a */ /* 0x000fc80000000000 */
[----:B------:R2:W-:Y:S04]  /*3ea0*/  STS.128 [R33], R4 ;  /* 0x0000000421007388 */ /* 0x0005e80000000c00 */
[----:B------:R2:W-:Y:S01]  /*3eb0*/  STS.128 [R33+0x40], R8 ;  /* 0x0000400821007388 */ /* 0x0005e20000000c00 */
[----:B------:R-:W-:Y:S06]  /*3ec0*/  BAR.SYNC.DEFER_BLOCKING 0x0 ;  /* 0x0000000000007b1d */ /* 0x000fec0000010000 */
[----:B------:R-:W-:Y:S05]  /*3ed0*/  @!P5 BRA `(.L_x_25) ;  /* 0x000000000074d947 */ /* 0x000fea0003800000 */
[----:B------:R-:W-:Y:S01]  /*3ee0*/  ULDC UR7, c[0x0][0x210] ;  /* 0x0000840000077ab9 */ /* 0x000fe20000000800 */
[----:B--2---:R-:W2:Y:S01]  /*3ef0*/  LDS.64 R10, [R32+UR6+0x120] ;  /* 0x00012006200a7984 */ /* 0x004ea20008000a00 */
[C---:B------:R-:W-:Y:S01]  /*3f00*/  ISETP.GE.AND P0, PT, R42.reuse, UR7, PT ;  /* 0x000000072a007c0c */ /* 0x040fe2000bf06270 */
[C---:B------:R-:W-:Y:S01]  /*3f10*/  VIADD R2, R42.reuse, 0x1 ;  /* 0x000000012a027836 */ /* 0x040fe20000000000 */
[----:B------:R-:W-:Y:S01]  /*3f20*/  ULDC.64 UR4, c[0x0][0x288] ;  /* 0x0000a20000047ab9 */ /* 0x000fe20000000a00 */
[----:B------:R-:W3:Y:S01]  /*3f30*/  LDS.64 R8, [R32+UR6+0x240] ;  /* 0x0002400620087984 */ /* 0x000ee20008000a00 */
[----:B-1----:R-:W-:Y:S01]  /*3f40*/  VIADD R3, R42, 0x2 ;  /* 0x000000022a037836 */ /* 0x002fe20000000000 */
[----:B------:R-:W-:Y:S02]  /*3f50*/  IADD3 R20, P4, R46, UR4, RZ ;  /* 0x000000042e147c10 */ /* 0x000fe4000ff9e0ff */
[----:B------:R-:W1:Y:S01]  /*3f60*/  LDS.64 R6, [R32+UR6+0x360] ;  /* 0x0003600620067984 */ /* 0x000e620008000a00 */
[----:B------:R-:W-:Y:S01]  /*3f70*/  ISETP.GE.AND P3, PT, R2, UR7, PT ;  /* 0x0000000702007c0c */ /* 0x000fe2000bf66270 */
[----:B------:R-:W-:Y:S01]  /*3f80*/  VIADD R2, R42, 0x3 ;  /* 0x000000032a027836 */ /* 0x000fe20000000000 */
[----:B------:R-:W-:-:S02]  /*3f90*/  ISETP.GE.AND P2, PT, R3, UR7, PT ;  /* 0x0000000703007c0c */ /* 0x000fc4000bf46270 */
[----:B------:R-:W-:Y:S01]  /*3fa0*/  IADD3.X R21, R47, UR5, RZ, P4, !PT ;  /* 0x000000052f157c10 */ /* 0x000fe2000a7fe4ff */
[----:B------:R-:W4:Y:S01]  /*3fb0*/  @!P0 LDS.64 R4, [R32+UR6] ;  /* 0x0000000620048984 */ /* 0x000f220008000a00 */
[----:B------:R-:W-:Y:S01]  /*3fc0*/  ISETP.GE.AND P1, PT, R2, UR7, PT ;  /* 0x0000000702007c0c */ /* 0x000fe2000bf26270 */
[----:B------:R-:W-:Y:S01]  /*3fd0*/  @!P0 IMAD.MOV.U32 R24, RZ, RZ, R46 ;  /* 0x000000ffff188224 */ /* 0x000fe200078e002e */
[----:B------:R-:W-:Y:S01]  /*3fe0*/  IADD3 R22, P4, R20, UR4, RZ ;  /* 0x0000000414167c10 */ /* 0x000fe2000ff9e0ff */
[----:B------:R-:W-:-:S03]  /*3ff0*/  @!P0 IMAD.MOV.U32 R25, RZ, RZ, R47 ;  /* 0x000000ffff198224 */ /* 0x000fc600078e002f */
[----:B------:R-:W-:Y:S02]  /*4000*/  IADD3.X R23, R21, UR5, RZ, P4, !PT ;  /* 0x0000000515177c10 */ /* 0x000fe4000a7fe4ff */
[----:B------:R-:W-:-:S04]  /*4010*/  IADD3 R2, P4, R22, UR4, RZ ;  /* 0x0000000416027c10 */ /* 0x000fc8000ff9e0ff */
[----:B------:R-:W-:Y:S01]  /*4020*/  IADD3.X R3, R23, UR5, RZ, P4, !PT ;  /* 0x0000000517037c10 */ /* 0x000fe2000a7fe4ff */
[-C--:B--2---:R-:W-:Y:S02]  /*4030*/  @!P3 DMUL R10, R10, R36.reuse ;  /* 0x000000240a0ab228 */ /* 0x084fe40000000000 */
[-C--:B---3--:R-:W-:Y:S02]  /*4040*/  @!P2 DMUL R8, R8, R36.reuse ;  /* 0x000000240808a228 */ /* 0x088fe40000000000 */
[-C--:B-1----:R-:W-:Y:S02]  /*4050*/  @!P1 DMUL R6, R6, R36.reuse ;  /* 0x0000002406069228 */ /* 0x082fe40000000000 */
[----:B----4-:R-:W-:-:S07]  /*4060*/  @!P0 DMUL R4, R4, R36 ;  /* 0x0000002404048228 */ /* 0x010fce0000000000 */
[----:B------:R3:W-:Y:S04]  /*4070*/  @!P0 ST.E.64 desc[UR24][R24.64], R4 ;  /* 0x0000000418008985 */ /* 0x0007e8000c101b18 */
[----:B------:R3:W-:Y:S04]  /*4080*/  @!P3 ST.E.64 desc[UR24][R20.64], R10 ;  /* 0x0000000a1400b985 */ /* 0x0007e8000c101b18 */
[----:B------:R3:W-:Y:S04]  /*4090*/  @!P2 ST.E.64 desc[UR24][R22.64], R8 ;  /* 0x000000081600a985 */ /* 0x0007e8000c101b18 */
[----:B------:R3:W-:Y:S02]  /*40a0*/  @!P1 ST.E.64 desc[UR24][R2.64], R6 ;  /* 0x0000000602009985 */ /* 0x0007e4000c101b18 */
.L_x_25:
[----:B------:R-:W-:Y:S05]  /*40b0*/  BSYNC B0 ;  /* 0x0000000000007941 */ /* 0x000fea0003800000 */
.L_x_24:
[----:B------:R-:W-:Y:S06]  /*40c0*/  BAR.SYNC.DEFER_BLOCKING 0x0 ;  /* 0x0000000000007b1d */ /* 0x000fec0000010000 */
[----:B------:R-:W-:Y:S02]  /*40d0*/  ULDC.64 UR4, c[0x0][0x2a0] ;  /* 0x0000a80000047ab9 */ /* 0x000fe40000000a00 */
[----:B--23--:R-:W-:-:S04]  /*40e0*/  IADD3 R4, P0, R46, UR4, RZ ;  /* 0x000000042e047c10 */ /* 0x00cfc8000ff1e0ff */
[----:B------:R-:W-:Y:S01]  /*40f0*/  IADD3.X R5, R47, UR5, RZ, P0, !PT ;  /* 0x000000052f057c10 */ /* 0x000fe200087fe4ff */
[----:B-----5:R3:W-:Y:S04]  /*4100*/  STS.128 [R33], R16 ;  /* 0x0000001021007388 */ /* 0x0207e80000000c00 */
[----:B------:R3:W-:Y:S01]  /*4110*/  STS.128 [R33+0x40], R12 ;  /* 0x0000400c21007388 */ /* 0x0007e20000000c00 */
[----:B------:R-:W-:Y:S06]  /*4120*/  BAR.SYNC.DEFER_BLOCKING 0x0 ;  /* 0x0000000000007b1d */ /* 0x000fec0000010000 */
[----:B------:R-:W-:Y:S05]  /*4130*/  @!P5 BRA `(.L_x_23) ;  /* 0x000000000070d947 */ /* 0x000fea0003800000 */
[----:B------:R-:W2:Y:S01]  /*4140*/  LDS.64 R10, [R32+UR6] ;  /* 0x00000006200a7984 */ /* 0x000ea20008000a00 */
[C---:B------:R-:W-:Y:S01]  /*4150*/  VIADD R2, R42.reuse, 0x8 ;  /* 0x000000082a027836 */ /* 0x040fe20000000000 */
[----:B------:R-:W-:Y:S01]  /*4160*/  ULDC UR7, c[0x0][0x210] ;  /* 0x0000840000077ab9 */ /* 0x000fe20000000800 */
[----:B------:R-:W-:Y:S01]  /*4170*/  ULDC.64 UR4, c[0x0][0x288] ;  /* 0x0000a20000047ab9 */ /* 0x000fe20000000a00 */
[----:B------:R-:W4:Y:S01]  /*4180*/  LDS.64 R6, [R32+UR6+0x360] ;  /* 0x0003600620067984 */ /* 0x000f220008000a00 */
[----:B-1----:R-:W-:Y:S01]  /*4190*/  VIADD R3, R42, 0x9 ;  /* 0x000000092a037836 */ /* 0x002fe20000000000 */
[----:B------:R-:W-:Y:S01]  /*41a0*/  ISETP.GE.AND P4, PT, R2, UR7, PT ;  /* 0x0000000702007c0c */ /* 0x000fe2000bf86270 */
[----:B------:R-:W-:Y:S01]  /*41b0*/  VIADD R2, R42, 0xa ;  /* 0x0000000a2a027836 */ /* 0x000fe20000000000 */
[----:B------:R-:W1:Y:S01]  /*41c0*/  LDS.64 R8, [R32+UR6+0x120] ;  /* 0x0001200620087984 */ /* 0x000e620008000a00 */
[----:B---3--:R-:W-:Y:S01]  /*41d0*/  IADD3 R12, P0, R4, UR4, RZ ;  /* 0x00000004040c7c10 */ /* 0x008fe2000ff1e0ff */
[----:B------:R-:W-:Y:S01]  /*41e0*/  VIADD R42, R42, 0xb ;  /* 0x0000000b2a2a7836 */ /* 0x000fe20000000000 */
[----:B------:R-:W-:Y:S01]  /*41f0*/  ISETP.GE.AND P3, PT, R3, UR7, PT ;  /* 0x0000000703007c0c */ /* 0x000fe2000bf66270 */
[----:B------:R-:W3:Y:S01]  /*4200*/  LDS.64 R32, [R32+UR6+0x240] ;  /* 0x0002400620207984 */ /* 0x000ee20008000a00 */
[----:B------:R-:W-:-:S02]  /*4210*/  ISETP.GE.AND P2, PT, R2, UR7, PT ;  /* 0x0000000702007c0c */ /* 0x000fc4000bf46270 */
[----:B------:R-:W-:Y:S02]  /*4220*/  IADD3.X R13, R5, UR5, RZ, P0, !PT ;  /* 0x00000005050d7c10 */ /* 0x000fe400087fe4ff */
[----:B------:R-:W-:Y:S02]  /*4230*/  IADD3 R2, P0, R12, UR4, RZ ;  /* 0x000000040c027c10 */ /* 0x000fe4000ff1e0ff */
[----:B------:R-:W-:Y:S02]  /*4240*/  ISETP.GE.AND P1, PT, R42, UR7, PT ;  /* 0x000000072a007c0c */ /* 0x000fe4000bf26270 */
[----:B------:R-:W-:Y:S02]  /*4250*/  IADD3.X R3, R13, UR5, RZ, P0, !PT ;  /* 0x000000050d037c10 */ /* 0x000fe400087fe4ff */
[----:B------:R-:W-:-:S04]  /*4260*/  IADD3 R14, P0, R2, UR4, RZ ;  /* 0x00000004020e7c10 */ /* 0x000fc8000ff1e0ff */
[----:B------:R-:W-:Y:S01]  /*4270*/  IADD3.X R15, R3, UR5, RZ, P0, !PT ;  /* 0x00000005030f7c10 */ /* 0x000fe200087fe4ff */
[-C--:B--2---:R-:W-:Y:S02]  /*4280*/  DMUL R10, R10, R36.reuse ;  /* 0x000000240a0a7228 */ /* 0x084fe40000000000 */
[----:B----4-:R-:W-:-:S05]  /*4290*/  DMUL R6, R6, R36 ;  /* 0x0000002406067228 */ /* 0x010fca0000000000 */
[----:B------:R2:W-:Y:S01]  /*42a0*/  @!P4 ST.E.64 desc[UR24][R4.64], R10 ;  /* 0x0000000a0400c985 */ /* 0x0005e2000c101b18 */
[-C--:B-1----:R-:W-:Y:S02]  /*42b0*/  DMUL R8, R8, R36.reuse ;  /* 0x0000002408087228 */ /* 0x082fe40000000000 */
[----:B---3--:R-:W-:-:S05]  /*42c0*/  DMUL R32, R32, R36 ;  /* 0x0000002420207228 */ /* 0x008fca0000000000 */
[----:B------:R2:W-:Y:S04]  /*42d0*/  @!P3 ST.E.64 desc[UR24][R12.64], R8 ;  /* 0x000000080c00b985 */ /* 0x0005e8000c101b18 */
[----:B------:R2:W-:Y:S04]  /*42e0*/  @!P2 ST.E.64 desc[UR24][R2.64], R32 ;  /* 0x000000200200a985 */ /* 0x0005e8000c101b18 */
[----:B------:R2:W-:Y:S02]  /*42f0*/  @!P1 ST.E.64 desc[UR24][R14.64], R6 ;  /* 0x000000060e009985 */ /* 0x0005e4000c101b18 */
.L_x_23:
[----:B------:R-:W-:Y:S05]  /*4300*/  BSYNC B1 ;  /* 0x0000000000017941 */ /* 0x000fea0003800000 */
.L_x_19:
[----:B------:R-:W-:Y:S02]  /*4310*/  ULDC UR4, c[0x0][0x2f0] ;  /* 0x0000bc0000047ab9 */ /* 0x000fe40000000800 */
[----:B------:R-:W-:-:S13]  /*4320*/  ISETP.NE.AND P0, PT, RZ, UR4, PT ;  /* 0x00000004ff007c0c */ /* 0x000fda000bf05270 */
[----:B------:R-:W-:Y:S05]  /*4330*/  @P0 EXIT ;  /* 0x000000000000094d */ /* 0x000fea0003800000 */
[----:B------:R-:W-:Y:S05]  /*4340*/  @!P6 EXIT ;  /* 0x000000000000e94d */ /* 0x000fea0003800000 */
[----:B------:R-:W-:Y:S01]  /*4350*/  VIADD R44, R44, 0x1 ;  /* 0x000000012c2c7836 */ /* 0x000fe20000000000 */
[----:B------:R-:W-:Y:S01]  /*4360*/  ULDC UR4, c[0x0][0x224] ;  /* 0x0000890000047ab9 */ /* 0x000fe20000000800 */
[----:B------:R-:W-:-:S03]  /*4370*/  ISETP.GT.AND P1, PT, R0, RZ, PT ;  /* 0x000000ff0000720c */ /* 0x000fc60003f24270 */
[C---:B------:R-:W-:Y:S01]  /*4380*/  ISETP.NE.AND P0, PT, R44.reuse, UR4, PT ;  /* 0x000000042c007c0c */ /* 0x040fe2000bf05270 */
[----:B------:R-:W-:Y:S05]  /*4390*/  WARPSYNC.ALL ;  /* 0x0000000000007948 */ /* 0x000fea0003800000 */
[----:B------:R-:W-:Y:S01]  /*43a0*/  SEL R0, R44, RZ, P0 ;  /* 0x000000ff2c007207 */ /* 0x000fe20000000000 */
[----:B------:R-:W-:Y:S06]  /*43b0*/  BAR.SYNC.DEFER_BLOCKING 0x0 ;  /* 0x0000000000007b1d */ /* 0x000fec0000010000 */
[----:B------:R-:W-:Y:S05]  /*43c0*/  @P1 EXIT ;  /* 0x000000000000194d */ /* 0x000fea0003800000 */
[----:B--2---:R-:W-:Y:S02]  /*43d0*/  MOV R2, UR8 ;  /* 0x0000000800027c02 */ /* 0x004fe40008000f00 */
[----:B-1----:R-:W-:Y:S01]  /*43e0*/  MOV R3, UR9 ;  /* 0x0000000900037c02 */ /* 0x002fe20008000f00 */
[----:B------:R-:W-:Y:S01]  /*43f0*/  @!PT LDS RZ, [RZ] ;  /* 0x00000000fffff984 */ /* 0x000fe20000000800 */
[----:B------:R-:W-:Y:S01]  /*4400*/  @!PT LDS RZ, [RZ] ;  /* 0x00000000fffff984 */ /* 0x000fe20000000800 */
[----:B------:R-:W-:Y:S01]  /*4410*/  @!PT LDS RZ, [RZ] ;  /* 0x00000000fffff984 */ /* 0x000fe20000000800 */
[----:B------:R-:W-:Y:S01]  /*4420*/  @!PT LDS RZ, [RZ] ;  /* 0x00000000fffff984 */ /* 0x000fe20000000800 */
[----:B------:R-:W-:Y:S06]  /*4430*/  MEMBAR.ALL.GPU ;  /* 0x0000000000007992 */ /* 0x000fec000000a000 */
[----:B------:R-:W-:-:S00]  /*4440*/  ERRBAR ;  /* 0x00000000000079ab */ /* 0x000fc00000000000 */
[----:B------:R-:W-:Y:S06]  /*4450*/  CGAERRBAR ;  /* 0x00000000000075ab */ /* 0x000fec0000000000 */
[----:B------:R-:W-:Y:S01]  /*4460*/  STG.E.STRONG.GPU desc[UR24][R2.64], R0 ;  /* 0x0000000002007986 */ /* 0x000fe2000c10f918 */
[----:B------:R-:W-:Y:S05]  /*4470*/  EXIT ;  /* 0x000000000000794d */ /* 0x000fea0003800000 */
.L_x_26:
[----:B------:R-:W-:-:S00]  /*4480*/  BRA `(.L_x_26) ;  /* 0xfffffffc00fc7947 */ /* 0x000fc0000383ffff */
[----:B------:R-:W-:-:S00]  /*4490*/  NOP ;  /* 0x0000000000007918 */ /* 0x000fc00000000000 */
        /* <DEDUP_REMOVED lines=14> */
.L_x_27:


//--------------------- .nv.shared._ZN7cutlass6KernelINS_4gemm6kernel13TrmmUniversalINS1_11threadblock13MmaMultistageINS1_9GemmShapeILi32ELi32ELi16EEENS_9transform11threadblock44PredicatedTileAccessIteratorTriangularMatrixINS_11MatrixShapeILi32ELi16EEEdNS_6layout8RowMajorELi1ENS8_29PitchLinearWarpRakedThreadMapINS_16PitchLinearShapeILi16ELi32EEELi128ENSG_ILi16ELi2EEELi1EEELNS_8SideModeE1ELNS_8FillModeE0ELNS_8DiagTypeE3ENS_5ArrayIdLi1ELb1EEEEENS9_25RegularTileAccessIteratorISC_dNSD_40RowMajorTensorOpMultiplicand64bCrosswiseELi1ESJ_Li8EEELNS_4arch14CacheOperation4KindE0ENSA_INSB_ILi16ELi32EEEdSE_Li0ENS8_31PitchLinearWarpStripedThreadMapINSG_ILi32ELi16EEELi128ESI_Li1EEELSK_1ELSL_1ELSM_0ESO_EENSQ_ISW_dNSD_40RowMajorTensorOpMultiplicandCongruous64bELi0ESZ_Li8EEELSV_0EdSE_NS4_9MmaPolicyINS1_4warp11MmaTensorOpINS6_ILi16ELi16ELi16EEEdSR_dS11_dSE_NS14_17MmaTensorOpPolicyINST_3MmaINS6_ILi8ELi8ELi4EEELi32EdSE_dNSD_11ColumnMajorEdSE_NST_13OpMultiplyAddEEENSB_ILi1ELi1EEEEELi1ELb0EbEENSB_ILi0ELi0EEES1G_Li1EEELi3ELNS1_23SharedMemoryClearOptionE1EbEENS_8epilogue11threadblock8EpilogueIS7_S1F_Li1ENS1L_22PredicatedTileIteratorINS1L_26OutputTileOptimalThreadMapINS1L_15OutputTileShapeILi32ELi8ELi2ELi1ELi1EEENS1P_ILi1ELi2ELi1ELi1ELi2EEELi128ELi1ELi64EEEdLb0ENSD_9NoPermuteELb1EEENS1K_4warp24FragmentIteratorTensorOpIS16_S19_dNSN_IdLi2ELb1EEESE_EENS1V_20TileIteratorTensorOpIS16_S19_dSE_EENS1L_18SharedLoadIteratorINS1S_18CompactedThreadMapEdLi8EEENS1K_6thread17LinearCombinationIdLi1EddLNS24_9ScaleType4KindE0ELNS_15FloatRoundStyleE2EdEENSB_ILi0ELi4EEELi1ELi1EEENS4_30GemmIdentityThreadblockSwizzleILi1EEELSK_1ELSL_1ELSM_0EEEEEvNT_6ParamsE --------------------------
	.section	.nv.shared._ZN7cutlass6KernelINS_4gemm6kernel13TrmmUniversalINS1_11threadblock13MmaMultistageINS1_9GemmShapeILi32ELi32ELi16EEENS_9transform11threadblock44PredicatedTileAccessIteratorTriangularMatrixINS_11MatrixShapeILi32ELi16EEEdNS_6layout8RowMajorELi1ENS8_29PitchLinearWarpRakedThreadMapINS_16PitchLinearShapeILi16ELi32EEELi128ENSG_ILi16ELi2EEELi1EEELNS_8SideModeE1ELNS_8FillModeE0ELNS_8DiagTypeE3ENS_5ArrayIdLi1ELb1EEEEENS9_25RegularTileAccessIteratorISC_dNSD_40RowMajorTensorOpMultiplicand64bCrosswiseELi1ESJ_Li8EEELNS_4arch14CacheOperation4KindE0ENSA_INSB_ILi16ELi32EEEdSE_Li0ENS8_31PitchLinearWarpStripedThreadMapINSG_ILi32ELi16EEELi128ESI_Li1EEELSK_1ELSL_1ELSM_0ESO_EENSQ_ISW_dNSD_40RowMajorTensorOpMultiplicandCongruous64bELi0ESZ_Li8EEELSV_0EdSE_NS4_9MmaPolicyINS1_4warp11MmaTensorOpINS6_ILi16ELi16ELi16EEEdSR_dS11_dSE_NS14_17MmaTensorOpPolicyINST_3MmaINS6_ILi8ELi8ELi4EEELi32EdSE_dNSD_11ColumnMajorEdSE_NST_13OpMultiplyAddEEENSB_ILi1ELi1EEEEELi1ELb0EbEENSB_ILi0ELi0EEES1G_Li1EEELi3ELNS1_23SharedMemoryClearOptionE1EbEENS_8epilogue11threadblock8EpilogueIS7_S1F_Li1ENS1L_22PredicatedTileIteratorINS1L_26OutputTileOptimalThreadMapINS1L_15OutputTileShapeILi32ELi8ELi2ELi1ELi1EEENS1P_ILi1ELi2ELi1ELi1ELi2EEELi128ELi1ELi64EEEdLb0ENSD_9NoPermuteELb1EEENS1K_4warp24FragmentIteratorTensorOpIS16_S19_dNSN_IdLi2ELb1EEESE_EENS1V_20TileIteratorTensorOpIS16_S19_dSE_EENS1L_18SharedLoadIteratorINS1S_18CompactedThreadMapEdLi8EEENS1K_6thread17LinearCombinationIdLi1EddLNS24_9ScaleType4KindE0ELNS_15FloatRoundStyleE2EdEENSB_ILi0ELi4EEELi1ELi1EEENS4_30GemmIdentityThreadblockSwizzleILi1EEELSK_1ELSL_1ELSM_0EEEEEvNT_6ParamsE,"aw",@nobits
	.sectionflags	@""
	.align	16
	.zero		1024


//--------------------- .nv.shared.reserved.0     --------------------------
	.section	.nv.shared.reserved.0,"aw",@nobits
	.weak		__nv_reservedSMEM_offset_0_alias
	.size		__nv_reservedSMEM_offset_0_alias, 0, 0
	.other		__nv_reservedSMEM_offset_0_alias,@"STO_CUDA_RESERVED_SHARED STV_DEFAULT"
__nv_reservedSMEM_offset_0_alias:
	.zero		0


//--------------------- .nv.global                --------------------------
	.section	.nv.global,"aw",@nobits
.nv.global:
	.type		_ZN39_INTERNAL_866cfe19_4_k_cu_e579e266_33264cute1_E,@object
	.size		_ZN39_INTERNAL_866cfe19_4_k_cu_e579e266_33264cute1_E,(_ZN39_INTERNAL_866cfe19_4_k_cu_e579e266_33264cuda3std3__45__cpo6cbeginE - _ZN39_INTERNAL_866cfe19_4_k_cu_e579e266_33264cute1_E)
_ZN39_INTERNAL_866cfe19_4_k_cu_e579e266_33264cute1_E:
	.zero		1
	.type		_ZN39_INTERNAL_866cfe19_4_k_cu_e579e266_33264cuda3std3__45__cpo6cbeginE,@object
	.size		_ZN39_INTERNAL_866cfe19_4_k_cu_e579e266_33264cuda3std3__45__cpo6cbeginE,(_ZN39_INTERNAL_866cfe19_4_k_cu_e579e266_33264cuda3std3__48in_placeE - _ZN39_INTERNAL_866cfe19_4_k_cu_e579e266_33264cuda3std3__45__cpo6cbeginE)
_ZN39_INTERNAL_866cfe19_4_k_cu_e579e266_33264cuda3std3__45__cpo6cbeginE:
	.zero		1
	.type		_ZN39_INTERNAL_866cfe19_4_k_cu_e579e266_33264cuda3std3__48in_placeE,@object
	.size		_ZN39_INTERNAL_866cfe19_4_k_cu_e579e266_33264cuda3std3__48in_placeE,(_ZN39_INTERNAL_866cfe19_4_k_cu_e579e266_33264cuda3std6ranges3__45__cpo9iter_moveE - _ZN39_INTERNAL_866cfe19_4_k_cu_e579e266_33264cuda3std3__48in_placeE)
_ZN39_INTERNAL_866cfe19_4_k_cu_e579e266_33264cuda3std3__48in_placeE:
	.zero		1
	.type		_ZN39_INTERNAL_866cfe19_4_k_cu_e579e266_33264cuda3std6ranges3__45__cpo9iter_moveE,@object
	.size		_ZN39_INTERNAL_866cfe19_4_k_cu_e579e266_33264cuda3std6ranges3__45__cpo9iter_moveE,(_ZN39_INTERNAL_866cfe19_4_k_cu_e579e266_33264cuda3std3__45__cpo5beginE - _ZN39_INTERNAL_866cfe19_4_k_cu_e579e266_33264cuda3std6ranges3__45__cpo9iter_moveE)
_ZN39_INTERNAL_866cfe19_4_k_cu_e579e266_33264cuda3std6ranges3__45__cpo9iter_moveE:
	.zero		1
	.type		_ZN39_INTERNAL_866cfe19_4_k_cu_e579e266_33264cuda3std3__45__cpo5beginE,@object
	.size		_ZN39_INTERNAL_866cfe19_4_k_cu_e579e266_33264cuda3std3__45__cpo5beginE,(_ZN39_INTERNAL_866cfe19_4_k_cu_e579e266_33264cuda3std3__441_GLOBAL__N__866cfe19_4_k_cu_e579e266_33266ignoreE - _ZN39_INTERNAL_866cfe19_4_k_cu_e579e266_33264cuda3std3__45__cpo5beginE)
_ZN39_INTERNAL_866cfe19_4_k_cu_e579e266_33264cuda3std3__45__cpo5beginE:
	.zero		1
	.type		_ZN39_INTERNAL_866cfe19_4_k_cu_e579e266_33264cuda3std3__441_GLOBAL__N__866cfe19_4_k_cu_e579e266_33266ignoreE,@object
	.size		_ZN39_INTERNAL_866cfe19_4_k_cu_e579e266_33264cuda3std3__441_GLOBAL__N__866cfe19_4_k_cu_e579e266_33266ignoreE,(_ZN39_INTERNAL_866cfe19_4_k_cu_e579e266_33264cute7productE - _ZN39_INTERNAL_866cfe19_4_k_cu_e579e266_33264cuda3std3__441_GLOBAL__N__866cfe19_4_k_cu_e579e266_33266ignoreE)
_ZN39_INTERNAL_866cfe19_4_k_cu_e579e266_33264cuda3std3__441_GLOBAL__N__866cfe19_4_k_cu_e579e266_33266ignoreE:
	.zero		1
	.type		_ZN39_INTERNAL_866cfe19_4_k_cu_e579e266_33264cute7productE,@object
	.size		_ZN39_INTERNAL_866cfe19_4_k_cu_e579e266_33264cute7productE,(_ZN39_INTERNAL_866cfe19_4_k_cu_e579e266_33264cuda3std3__45__cpo3endE - _ZN39_INTERNAL_866cfe19_4_k_cu_e579e266_33264cute7productE)
_ZN39_INTERNAL_866cfe19_4_k_cu_e579e266_33264cute7productE:
	.zero		1
	.type		_ZN39_INTERNAL_866cfe19_4_k_cu_e579e266_33264cuda3std3__45__cpo3endE,@object
	.size		_ZN39_INTERNAL_866cfe19_4_k_cu_e579e266_33264cuda3std3__45__cpo3endE,(_ZN39_INTERNAL_866cfe19_4_k_cu_e579e266_33264cuda3std3__419piecewise_constructE - _ZN39_INTERNAL_866cfe19_4_k_cu_e579e266_33264cuda3std3__45__cpo3endE)
_ZN39_INTERNAL_866cfe19_4_k_cu_e579e266_33264cuda3std3__45__cpo3endE:
	.zero		1
	.type		_ZN39_INTERNAL_866cfe19_4_k_cu_e579e266_33264cuda3std3__419piecewise_constructE,@object
	.size		_ZN39_INTERNAL_866cfe19_4_k_cu_e579e266_33264cuda3std3__419piecewise_constructE,(_ZN39_INTERNAL_866cfe19_4_k_cu_e579e266_33264cuda3std3__45__cpo4cendE - _ZN39_INTERNAL_866cfe19_4_k_cu_e579e266_33264cuda3std3__419piecewise_constructE)
_ZN39_INTERNAL_866cfe19_4_k_cu_e579e266_33264cuda3std3__419piecewise_constructE:
	.zero		1
	.type		_ZN39_INTERNAL_866cfe19_4_k_cu_e579e266_33264cuda3std3__45__cpo4cendE,@object
	.size		_ZN39_INTERNAL_866cfe19_4_k_cu_e579e266_33264cuda3std3__45__cpo4cendE,(_ZN39_INTERNAL_866cfe19_4_k_cu_e579e266_33264cuda3std6ranges3__45__cpo4swapE - _ZN39_INTERNAL_866cfe19_4_k_cu_e579e266_33264cuda3std3__45__cpo4cendE)
_ZN39_INTERNAL_866cfe19_4_k_cu_e579e266_33264cuda3std3__45__cpo4cendE:
	.zero		1
	.type		_ZN39_INTERNAL_866cfe19_4_k_cu_e579e266_33264cuda3std6ranges3__45__cpo4swapE,@object
	.size		_ZN39_INTERNAL_866cfe19_4_k_cu_e579e266_33264cuda3std6ranges3__45__cpo4swapE,(.L_7 - _ZN39_INTERNAL_866cfe19_4_k_cu_e579e266_33264cuda3std6ranges3__45__cpo4swapE)
_ZN39_INTERNAL_866cfe19_4_k_cu_e579e266_33264cuda3std6ranges3__45__cpo4swapE:
	.zero		1
.L_7:


//--------------------- .nv.constant0._ZN7cutlass6KernelINS_4gemm6kernel13TrmmUniversalINS1_11threadblock13MmaMultistageINS1_9GemmShapeILi32ELi32ELi16EEENS_9transform11threadblock44PredicatedTileAccessIteratorTriangularMatrixINS_11MatrixShapeILi32ELi16EEEdNS_6layout8RowMajorELi1ENS8_29PitchLinearWarpRakedThreadMapINS_16PitchLinearShapeILi16ELi32EEELi128ENSG_ILi16ELi2EEELi1EEELNS_8SideModeE1ELNS_8FillModeE0ELNS_8DiagTypeE3ENS_5ArrayIdLi1ELb1EEEEENS9_25RegularTileAccessIteratorISC_dNSD_40RowMajorTensorOpMultiplicand64bCrosswiseELi1ESJ_Li8EEELNS_4arch14CacheOperation4KindE0ENSA_INSB_ILi16ELi32EEEdSE_Li0ENS8_31PitchLinearWarpStripedThreadMapINSG_ILi32ELi16EEELi128ESI_Li1EEELSK_1ELSL_1ELSM_0ESO_EENSQ_ISW_dNSD_40RowMajorTensorOpMultiplicandCongruous64bELi0ESZ_Li8EEELSV_0EdSE_NS4_9MmaPolicyINS1_4warp11MmaTensorOpINS6_ILi16ELi16ELi16EEEdSR_dS11_dSE_NS14_17MmaTensorOpPolicyINST_3MmaINS6_ILi8ELi8ELi4EEELi32EdSE_dNSD_11ColumnMajorEdSE_NST_13OpMultiplyAddEEENSB_ILi1ELi1EEEEELi1ELb0EbEENSB_ILi0ELi0EEES1G_Li1EEELi3ELNS1_23SharedMemoryClearOptionE1EbEENS_8epilogue11threadblock8EpilogueIS7_S1F_Li1ENS1L_22PredicatedTileIteratorINS1L_26OutputTileOptimalThreadMapINS1L_15OutputTileShapeILi32ELi8ELi2ELi1ELi1EEENS1P_ILi1ELi2ELi1ELi1ELi2EEELi128ELi1ELi64EEEdLb0ENSD_9NoPermuteELb1EEENS1K_4warp24FragmentIteratorTensorOpIS16_S19_dNSN_IdLi2ELb1EEESE_EENS1V_20TileIteratorTensorOpIS16_S19_dSE_EENS1L_18SharedLoadIteratorINS1S_18CompactedThreadMapEdLi8EEENS1K_6thread17LinearCombinationIdLi1EddLNS24_9ScaleType4KindE0ELNS_15FloatRoundStyleE2EdEENSB_ILi0ELi4EEELi1ELi1EEENS4_30GemmIdentityThreadblockSwizzleILi1EEELSK_1ELSL_1ELSM_0EEEEEvNT_6ParamsE --------------------------
	.section	.nv.constant0._ZN7cutlass6KernelINS_4gemm6kernel13TrmmUniversalINS1_11threadblock13MmaMultistageINS1_9GemmShapeILi32ELi32ELi16EEENS_9transform11threadblock44PredicatedTileAccessIteratorTriangularMatrixINS_11MatrixShapeILi32ELi16EEEdNS_6layout8RowMajorELi1ENS8_29PitchLinearWarpRakedThreadMapINS_16PitchLinearShapeILi16ELi32EEELi128ENSG_ILi16ELi2EEELi1EEELNS_8SideModeE1ELNS_8FillModeE0ELNS_8DiagTypeE3ENS_5ArrayIdLi1ELb1EEEEENS9_25RegularTileAccessIteratorISC_dNSD_40RowMajorTensorOpMultiplicand64bCrosswiseELi1ESJ_Li8EEELNS_4arch14CacheOperation4KindE0ENSA_INSB_ILi16ELi32EEEdSE_Li0ENS8_31PitchLinearWarpStripedThreadMapINSG_ILi32ELi16EEELi128ESI_Li1EEELSK_1ELSL_1ELSM_0ESO_EENSQ_ISW_dNSD_40RowMajorTensorOpMultiplicandCongruous64bELi0ESZ_Li8EEELSV_0EdSE_NS4_9MmaPolicyINS1_4warp11MmaTensorOpINS6_ILi16ELi16ELi16EEEdSR_dS11_dSE_NS14_17MmaTensorOpPolicyINST_3MmaINS6_ILi8ELi8ELi4EEELi32EdSE_dNSD_11ColumnMajorEdSE_NST_13OpMultiplyAddEEENSB_ILi1ELi1EEEEELi1ELb0EbEENSB_ILi0ELi0EEES1G_Li1EEELi3ELNS1_23SharedMemoryClearOptionE1EbEENS_8epilogue11threadblock8EpilogueIS7_S1F_Li1ENS1L_22PredicatedTileIteratorINS1L_26OutputTileOptimalThreadMapINS1L_15OutputTileShapeILi32ELi8ELi2ELi1ELi1EEENS1P_ILi1ELi2ELi1ELi1ELi2EEELi128ELi1ELi64EEEdLb0ENSD_9NoPermuteELb1EEENS1K_4warp24FragmentIteratorTensorOpIS16_S19_dNSN_IdLi2ELb1EEESE_EENS1V_20TileIteratorTensorOpIS16_S19_dSE_EENS1L_18SharedLoadIteratorINS1S_18CompactedThreadMapEdLi8EEENS1K_6thread17LinearCombinationIdLi1EddLNS24_9ScaleType4KindE0ELNS_15FloatRoundStyleE2EdEENSB_ILi0ELi4EEELi1ELi1EEENS4_30GemmIdentityThreadblockSwizzleILi1EEELSK_1ELSL_1ELSM_0EEEEEvNT_6ParamsE,"a",@progbits
	.sectionflags	@""
	.align	4
.nv.constant0._ZN7cutlass6KernelINS_4gemm6kernel13TrmmUniversalINS1_11threadblock13MmaMultistageINS1_9GemmShapeILi32ELi32ELi16EEENS_9transform11threadblock44PredicatedTileAccessIteratorTriangularMatrixINS_11MatrixShapeILi32ELi16EEEdNS_6layout8RowMajorELi1ENS8_29PitchLinearWarpRakedThreadMapINS_16PitchLinearShapeILi16ELi32EEELi128ENSG_ILi16ELi2EEELi1EEELNS_8SideModeE1ELNS_8FillModeE0ELNS_8DiagTypeE3ENS_5ArrayIdLi1ELb1EEEEENS9_25RegularTileAccessIteratorISC_dNSD_40RowMajorTensorOpMultiplicand64bCrosswiseELi1ESJ_Li8EEELNS_4arch14CacheOperation4KindE0ENSA_INSB_ILi16ELi32EEEdSE_Li0ENS8_31PitchLinearWarpStripedThreadMapINSG_ILi32ELi16EEELi128ESI_Li1EEELSK_1ELSL_1ELSM_0ESO_EENSQ_ISW_dNSD_40RowMajorTensorOpMultiplicandCongruous64bELi0ESZ_Li8EEELSV_0EdSE_NS4_9MmaPolicyINS1_4warp11MmaTensorOpINS6_ILi16ELi16ELi16EEEdSR_dS11_dSE_NS14_17MmaTensorOpPolicyINST_3MmaINS6_ILi8ELi8ELi4EEELi32EdSE_dNSD_11ColumnMajorEdSE_NST_13OpMultiplyAddEEENSB_ILi1ELi1EEEEELi1ELb0EbEENSB_ILi0ELi0EEES1G_Li1EEELi3ELNS1_23SharedMemoryClearOptionE1EbEENS_8epilogue11threadblock8EpilogueIS7_S1F_Li1ENS1L_22PredicatedTileIteratorINS1L_26OutputTileOptimalThreadMapINS1L_15OutputTileShapeILi32ELi8ELi2ELi1ELi1EEENS1P_ILi1ELi2ELi1ELi1ELi2EEELi128ELi1ELi64EEEdLb0ENSD_9NoPermuteELb1EEENS1K_4warp24FragmentIteratorTensorOpIS16_S19_dNSN_IdLi2ELb1EEESE_EENS1V_20TileIteratorTensorOpIS16_S19_dSE_EENS1L_18SharedLoadIteratorINS1S_18CompactedThreadMapEdLi8EEENS1K_6thread17LinearCombinationIdLi1EddLNS24_9ScaleType4KindE0ELNS_15FloatRoundStyleE2EdEENSB_ILi0ELi4EEELi1ELi1EEENS4_30GemmIdentityThreadblockSwizzleILi1EEELSK_1ELSL_1ELSM_0EEEEEvNT_6ParamsE:
	.zero		824


//--------------------- SYMBOLS --------------------------

	.type		.nv.reservedSmem.offset0,@object
	.size		.nv.reservedSmem.offset0,0x4
